	.target	sm_90a

	.elftype	@"ET_EXEC"


//--------------------- .note.nv.tkinfo           --------------------------
	.section	.note.nv.tkinfo,"",@"SHT_NOTE"
	.sectionflags	@"SHF_NOTE_NV_TKINFO"
	.tkinfo
        /*0018*/ 	.word	0x00000002
        /*0030*/ 	.string	""
        /*0030*/ 	.string	"ptxas"
        /*0030*/ 	.string	"Cuda compilation tools, release 13.0, V13.0.88"
        /*0030*/ 	.string	"Build cuda_13.0.r13.0/compiler.36424714_0"
        /*0030*/ 	.string	"-arch sm_90a -m 64 "



//--------------------- .note.nv.cuinfo           --------------------------
	.section	.note.nv.cuinfo,"",@"SHT_NOTE"
	.sectionflags	@"SHF_NOTE_NV_CUINFO"
        /*0018*/ 	.short	0x0002
        /*001a*/ 	.short	0x005a
        /*001c*/ 	.short	0x0082
	.zero		2


//--------------------- .nv.info                  --------------------------
	.section	.nv.info,"",@"SHT_CUDA_INFO"
	.align	4


	//----- nvinfo : EIATTR_REGCOUNT
	.align		4
        /*0000*/ 	.byte	0x04, 0x2f
        /*0002*/ 	.short	(.L_12 - .L_11)
	.align		4
.L_11:
        /*0004*/ 	.word	index@(_ZN7cutlass13device_kernelINS_4gemm6kernel13GemmUniversalIN4cute5tupleIJiiiiEEENS1_10collective13CollectiveMmaINS1_40MainloopSm90TmaGmmaWarpSpecializedSparseILi13ENS5_IJNS4_1CILi2EEENSA_ILi1EEESC_EEENS1_35KernelTmaWarpSpecializedCooperativeEEENS5_IJNSA_ILi128EEENSA_ILi64EEESH_EEENS_10bfloat16_tENS5_IJNS4_6LayoutINS5_IJiNS5_IJSB_iEEEiEEENS5_IJlNS5_IJSC_SB_EEElEEEEENSK_INS5_IJNS5_IJNS5_IJNSA_ILi8EEESB_NSA_ILi4EEEEEEiEEENS5_IJNS5_IJNSA_ILi16EEESB_SB_EEEiEEEiEEENS5_IJNS5_IJNS5_IJSH_SU_NSA_ILi1024EEEEEENSA_ILi4096EEEEEENS5_IJNS5_IJSC_NSA_ILi512EEENSA_ILi32EEEEEElEEElEEEEEEEESJ_NS5_IJlSC_lEEENS4_8TiledMMAINS4_8MMA_AtomIJNS4_4SM904GMMA6SPARSE28GMMA_64x64x32_F32BF16BF16_SSILNS1D_5MajorE0ELS1G_0ELNS1D_7ScaleInE1ELS1H_1ELNS1D_9SparseSelE0EEEEEENSK_ISD_NS5_IJSC_NSA_ILi0EEES1L_EEEEENS5_IJNS4_10UnderscoreES1O_S1O_EEEEENS4_13SM90_TMA_LOADENS4_14ComposedLayoutINS4_7SwizzleILi2ELi4ELi3EEENS4_25smem_sparse_ptr_flag_bitsILi2ELi16EEENSK_INS5_IJNS5_IJSC_SQ_EEENS5_IJSB_S13_EEEEEENS5_IJNS5_IJS1L_SH_EEESN_EEEEEEEvNS4_8identityENS4_23SM90_TMA_LOAD_MULTICASTENS1S_INS1T_ILi3ELi4ELi3EEENS4_18smem_ptr_flag_bitsILi16EEENSK_INS5_IJSQ_SH_EEENS5_IJSH_SC_EEEEEEEvS24_EENS_8epilogue10collective6detail29Sm90TmaWarpSpecializedAdapterINS2F_15DefaultEpilogueIfNS5_IJSC_llEEES2J_NS2E_6thread17LinearCombinationIfLi1EffLNS2K_9ScaleType4KindE0ELNS_15FloatRoundStyleE2EfEENS1_15EpilogueDefaultEEEEEvvEEEEvNT_6ParamsE)
        /*0008*/ 	.word	0x000000a8


	//----- nvinfo : EIATTR_FRAME_SIZE
	.align		4
.L_12:
        /*000c*/ 	.byte	0x04, 0x11
        /*000e*/ 	.short	(.L_14 - .L_13)
	.align		4
.L_13:
        /*0010*/ 	.word	index@(_ZN7cutlass13device_kernelINS_4gemm6kernel13GemmUniversalIN4cute5tupleIJiiiiEEENS1_10collective13CollectiveMmaINS1_40MainloopSm90TmaGmmaWarpSpecializedSparseILi13ENS5_IJNS4_1CILi2EEENSA_ILi1EEESC_EEENS1_35KernelTmaWarpSpecializedCooperativeEEENS5_IJNSA_ILi128EEENSA_ILi64EEESH_EEENS_10bfloat16_tENS5_IJNS4_6LayoutINS5_IJiNS5_IJSB_iEEEiEEENS5_IJlNS5_IJSC_SB_EEElEEEEENSK_INS5_IJNS5_IJNS5_IJNSA_ILi8EEESB_NSA_ILi4EEEEEEiEEENS5_IJNS5_IJNSA_ILi16EEESB_SB_EEEiEEEiEEENS5_IJNS5_IJNS5_IJSH_SU_NSA_ILi1024EEEEEENSA_ILi4096EEEEEENS5_IJNS5_IJSC_NSA_ILi512EEENSA_ILi32EEEEEElEEElEEEEEEEESJ_NS5_IJlSC_lEEENS4_8TiledMMAINS4_8MMA_AtomIJNS4_4SM904GMMA6SPARSE28GMMA_64x64x32_F32BF16BF16_SSILNS1D_5MajorE0ELS1G_0ELNS1D_7ScaleInE1ELS1H_1ELNS1D_9SparseSelE0EEEEEENSK_ISD_NS5_IJSC_NSA_ILi0EEES1L_EEEEENS5_IJNS4_10UnderscoreES1O_S1O_EEEEENS4_13SM90_TMA_LOADENS4_14ComposedLayoutINS4_7SwizzleILi2ELi4ELi3EEENS4_25smem_sparse_ptr_flag_bitsILi2ELi16EEENSK_INS5_IJNS5_IJSC_SQ_EEENS5_IJSB_S13_EEEEEENS5_IJNS5_IJS1L_SH_EEESN_EEEEEEEvNS4_8identityENS4_23SM90_TMA_LOAD_MULTICASTENS1S_INS1T_ILi3ELi4ELi3EEENS4_18smem_ptr_flag_bitsILi16EEENSK_INS5_IJSQ_SH_EEENS5_IJSH_SC_EEEEEEEvS24_EENS_8epilogue10collective6detail29Sm90TmaWarpSpecializedAdapterINS2F_15DefaultEpilogueIfNS5_IJSC_llEEES2J_NS2E_6thread17LinearCombinationIfLi1EffLNS2K_9ScaleType4KindE0ELNS_15FloatRoundStyleE2EfEENS1_15EpilogueDefaultEEEEEvvEEEEvNT_6ParamsE)
        /*0014*/ 	.word	0x00000000


	//----- nvinfo : EIATTR_MIN_STACK_SIZE
	.align		4
.L_14:
        /*0018*/ 	.byte	0x04, 0x12
        /*001a*/ 	.short	(.L_16 - .L_15)
	.align		4
.L_15:
        /*001c*/ 	.word	index@(_ZN7cutlass13device_kernelINS_4gemm6kernel13GemmUniversalIN4cute5tupleIJiiiiEEENS1_10collective13CollectiveMmaINS1_40MainloopSm90TmaGmmaWarpSpecializedSparseILi13ENS5_IJNS4_1CILi2EEENSA_ILi1EEESC_EEENS1_35KernelTmaWarpSpecializedCooperativeEEENS5_IJNSA_ILi128EEENSA_ILi64EEESH_EEENS_10bfloat16_tENS5_IJNS4_6LayoutINS5_IJiNS5_IJSB_iEEEiEEENS5_IJlNS5_IJSC_SB_EEElEEEEENSK_INS5_IJNS5_IJNS5_IJNSA_ILi8EEESB_NSA_ILi4EEEEEEiEEENS5_IJNS5_IJNSA_ILi16EEESB_SB_EEEiEEEiEEENS5_IJNS5_IJNS5_IJSH_SU_NSA_ILi1024EEEEEENSA_ILi4096EEEEEENS5_IJNS5_IJSC_NSA_ILi512EEENSA_ILi32EEEEEElEEElEEEEEEEESJ_NS5_IJlSC_lEEENS4_8TiledMMAINS4_8MMA_AtomIJNS4_4SM904GMMA6SPARSE28GMMA_64x64x32_F32BF16BF16_SSILNS1D_5MajorE0ELS1G_0ELNS1D_7ScaleInE1ELS1H_1ELNS1D_9SparseSelE0EEEEEENSK_ISD_NS5_IJSC_NSA_ILi0EEES1L_EEEEENS5_IJNS4_10UnderscoreES1O_S1O_EEEEENS4_13SM90_TMA_LOADENS4_14ComposedLayoutINS4_7SwizzleILi2ELi4ELi3EEENS4_25smem_sparse_ptr_flag_bitsILi2ELi16EEENSK_INS5_IJNS5_IJSC_SQ_EEENS5_IJSB_S13_EEEEEENS5_IJNS5_IJS1L_SH_EEESN_EEEEEEEvNS4_8identityENS4_23SM90_TMA_LOAD_MULTICASTENS1S_INS1T_ILi3ELi4ELi3EEENS4_18smem_ptr_flag_bitsILi16EEENSK_INS5_IJSQ_SH_EEENS5_IJSH_SC_EEEEEEEvS24_EENS_8epilogue10collective6detail29Sm90TmaWarpSpecializedAdapterINS2F_15DefaultEpilogueIfNS5_IJSC_llEEES2J_NS2E_6thread17LinearCombinationIfLi1EffLNS2K_9ScaleType4KindE0ELNS_15FloatRoundStyleE2EfEENS1_15EpilogueDefaultEEEEEvvEEEEvNT_6ParamsE)
        /*0020*/ 	.word	0x00000000
.L_16:


//--------------------- .nv.compat                --------------------------
	.section	.nv.compat,"",@"SHT_CUDA_COMPAT_INFO"
	.align	4
        /*0000*/ 	.byte	0x02, 0x09, 0x01, 0x00, 0x02, 0x02, 0x04, 0x00, 0x02, 0x05, 0x05, 0x00, 0x03, 0x07, 0x01, 0x01
        /*0010*/ 	.byte	0x02, 0x03, 0x01, 0x00, 0x02, 0x06, 0x01, 0x00, 0x04, 0x0b, 0x08, 0x00, 0x00, 0x00, 0x00, 0x00
        /*0020*/ 	.byte	0x00, 0x00, 0x00, 0x00


//--------------------- .nv.info._ZN7cutlass13device_kernelINS_4gemm6kernel13GemmUniversalIN4cute5tupleIJiiiiEEENS1_10collective13CollectiveMmaINS1_40MainloopSm90TmaGmmaWarpSpecializedSparseILi13ENS5_IJNS4_1CILi2EEENSA_ILi1EEESC_EEENS1_35KernelTmaWarpSpecializedCooperativeEEENS5_IJNSA_ILi128EEENSA_ILi64EEESH_EEENS_10bfloat16_tENS5_IJNS4_6LayoutINS5_IJiNS5_IJSB_iEEEiEEENS5_IJlNS5_IJSC_SB_EEElEEEEENSK_INS5_IJNS5_IJNS5_IJNSA_ILi8EEESB_NSA_ILi4EEEEEEiEEENS5_IJNS5_IJNSA_ILi16EEESB_SB_EEEiEEEiEEENS5_IJNS5_IJNS5_IJSH_SU_NSA_ILi1024EEEEEENSA_ILi4096EEEEEENS5_IJNS5_IJSC_NSA_ILi512EEENSA_ILi32EEEEEElEEElEEEEEEEESJ_NS5_IJlSC_lEEENS4_8TiledMMAINS4_8MMA_AtomIJNS4_4SM904GMMA6SPARSE28GMMA_64x64x32_F32BF16BF16_SSILNS1D_5MajorE0ELS1G_0ELNS1D_7ScaleInE1ELS1H_1ELNS1D_9SparseSelE0EEEEEENSK_ISD_NS5_IJSC_NSA_ILi0EEES1L_EEEEENS5_IJNS4_10UnderscoreES1O_S1O_EEEEENS4_13SM90_TMA_LOADENS4_14ComposedLayoutINS4_7SwizzleILi2ELi4ELi3EEENS4_25smem_sparse_ptr_flag_bitsILi2ELi16EEENSK_INS5_IJNS5_IJSC_SQ_EEENS5_IJSB_S13_EEEEEENS5_IJNS5_IJS1L_SH_EEESN_EEEEEEEvNS4_8identityENS4_23SM90_TMA_LOAD_MULTICASTENS1S_INS1T_ILi3ELi4ELi3EEENS4_18smem_ptr_flag_bitsILi16EEENSK_INS5_IJSQ_SH_EEENS5_IJSH_SC_EEEEEEEvS24_EENS_8epilogue10collective6detail29Sm90TmaWarpSpecializedAdapterINS2F_15DefaultEpilogueIfNS5_IJSC_llEEES2J_NS2E_6thread17LinearCombinationIfLi1EffLNS2K_9ScaleType4KindE0ELNS_15FloatRoundStyleE2EfEENS1_15EpilogueDefaultEEEEEvvEEEEvNT_6ParamsE --------------------------
	.section	.nv.info._ZN7cutlass13device_kernelINS_4gemm6kernel13GemmUniversalIN4cute5tupleIJiiiiEEENS1_10collective13CollectiveMmaINS1_40MainloopSm90TmaGmmaWarpSpecializedSparseILi13ENS5_IJNS4_1CILi2EEENSA_ILi1EEESC_EEENS1_35KernelTmaWarpSpecializedCooperativeEEENS5_IJNSA_ILi128EEENSA_ILi64EEESH_EEENS_10bfloat16_tENS5_IJNS4_6LayoutINS5_IJiNS5_IJSB_iEEEiEEENS5_IJlNS5_IJSC_SB_EEElEEEEENSK_INS5_IJNS5_IJNS5_IJNSA_ILi8EEESB_NSA_ILi4EEEEEEiEEENS5_IJNS5_IJNSA_ILi16EEESB_SB_EEEiEEEiEEENS5_IJNS5_IJNS5_IJSH_SU_NSA_ILi1024EEEEEENSA_ILi4096EEEEEENS5_IJNS5_IJSC_NSA_ILi512EEENSA_ILi32EEEEEElEEElEEEEEEEESJ_NS5_IJlSC_lEEENS4_8TiledMMAINS4_8MMA_AtomIJNS4_4SM904GMMA6SPARSE28GMMA_64x64x32_F32BF16BF16_SSILNS1D_5MajorE0ELS1G_0ELNS1D_7ScaleInE1ELS1H_1ELNS1D_9SparseSelE0EEEEEENSK_ISD_NS5_IJSC_NSA_ILi0EEES1L_EEEEENS5_IJNS4_10UnderscoreES1O_S1O_EEEEENS4_13SM90_TMA_LOADENS4_14ComposedLayoutINS4_7SwizzleILi2ELi4ELi3EEENS4_25smem_sparse_ptr_flag_bitsILi2ELi16EEENSK_INS5_IJNS5_IJSC_SQ_EEENS5_IJSB_S13_EEEEEENS5_IJNS5_IJS1L_SH_EEESN_EEEEEEEvNS4_8identityENS4_23SM90_TMA_LOAD_MULTICASTENS1S_INS1T_ILi3ELi4ELi3EEENS4_18smem_ptr_flag_bitsILi16EEENSK_INS5_IJSQ_SH_EEENS5_IJSH_SC_EEEEEEEvS24_EENS_8epilogue10collective6detail29Sm90TmaWarpSpecializedAdapterINS2F_15DefaultEpilogueIfNS5_IJSC_llEEES2J_NS2E_6thread17LinearCombinationIfLi1EffLNS2K_9ScaleType4KindE0ELNS_15FloatRoundStyleE2EfEENS1_15EpilogueDefaultEEEEEvvEEEEvNT_6ParamsE,"",@"SHT_CUDA_INFO"
	.sectionflags	@""
	.align	4


	//----- nvinfo : EIATTR_CUDA_API_VERSION
	.align		4
        /*0000*/ 	.byte	0x04, 0x37
        /*0002*/ 	.short	(.L_18 - .L_17)
.L_17:
        /*0004*/ 	.word	0x00000082


	//----- nvinfo : EIATTR_KPARAM_INFO
	.align		4
.L_18:
        /*0008*/ 	.byte	0x04, 0x17
        /*000a*/ 	.short	(.L_20 - .L_19)
.L_19:
        /*000c*/ 	.word	0x00000000
        /*0010*/ 	.short	0x0000
        /*0012*/ 	.short	0x0070
        /*0014*/ 	.byte	0x00, 0xf0, 0x01, 0x14


	//----- nvinfo : EIATTR_SPARSE_MMA_MASK
	.align		4
.L_20:
        /*0018*/ 	.byte	0x03, 0x50
        /*001a*/ 	.short	0x0002


	//----- nvinfo : EIATTR_MAXREG_COUNT
	.align		4
        /*001c*/ 	.byte	0x03, 0x1b
        /*001e*/ 	.short	0x00a8


	//----- nvinfo : EIATTR_NUM_BARRIERS
	.align		4
        /*0020*/ 	.byte	0x02, 0x4c
        /*0022*/ 	.byte	0x01
	.zero		1


	//----- nvinfo : EIATTR_MERCURY_ISA_VERSION
	.align		4
        /*0024*/ 	.byte	0x03, 0x5f
        /*0026*/ 	.short	0x0101


	//----- nvinfo : EIATTR_INT_WARP_WIDE_INSTR_OFFSETS
	.align		4
        /*0028*/ 	.byte	0x04, 0x31
        /*002a*/ 	.short	(.L_22 - .L_21)


	//   ....[0]....
.L_21:
        /*002c*/ 	.word	0x00000650


	//   ....[1]....
        /*0030*/ 	.word	0x00000790


	//   ....[2]....
        /*0034*/ 	.word	0x00000830


	//----- nvinfo : EIATTR_COOP_GROUP_MASK_REGIDS
	.align		4
.L_22:
        /*0038*/ 	.byte	0x04, 0x29
        /*003a*/ 	.short	(.L_24 - .L_23)


	//   ....[0]....
.L_23:
        /*003c*/ 	.word	0xffffffff


	//   ....[1]....
        /*0040*/ 	.word	0xffffffff


	//   ....[2]....
        /*0044*/ 	.word	0xffffffff


	//   ....[3]....
        /*0048*/ 	.word	0xffffffff


	//   ....[4]....
        /*004c*/ 	.word	0xffffffff


	//   ....[5]....
        /*0050*/ 	.word	0xffffffff


	//----- nvinfo : EIATTR_COOP_GROUP_INSTR_OFFSETS
	.align		4
.L_24:
        /*0054*/ 	.byte	0x04, 0x28
        /*0056*/ 	.short	(.L_26 - .L_25)


	//   ....[0]....
.L_25:
        /*0058*/ 	.word	0x00000060


	//   ....[1]....
        /*005c*/ 	.word	0x00000070


	//   ....[2]....
        /*0060*/ 	.word	0x00000160


	//   ....[3]....
        /*0064*/ 	.word	0x00000460


	//   ....[4]....
        /*0068*/ 	.word	0x00000960


	//   ....[5]....
        /*006c*/ 	.word	0x000013e0


	//----- nvinfo : EIATTR_REG_RECONFIG
	.align		4
.L_26:
        /*0070*/ 	.byte	0x01, 0x54
	.zero		2


	//----- nvinfo : EIATTR_MBARRIER_INSTR_OFFSETS
	.align		4
        /*0074*/ 	.byte	0x04, 0x39
        /*0076*/ 	.short	(.L_28 - .L_27)


	//   ....[0]....
.L_27:
        /*0078*/ 	.word	0x00000280
        /*007c*/ 	.word	0x000000ff
        /*0080*/ 	.word	0x00000000
        /*0084*/ 	.short	0x0100
        /*0086*/ 	.byte	0x08
	.zero		1


	//   ....[1]....
        /*0088*/ 	.word	0x00000290
        /*008c*/ 	.word	0x000000ff
        /*0090*/ 	.word	0x00000068
        /*0094*/ 	.short	0x0100
        /*0096*/ 	.byte	0x08
	.zero		1


	//   ....[2]....
        /*0098*/ 	.word	0x000002a0
        /*009c*/ 	.word	0x000000ff
        /*00a0*/ 	.word	0x00000008
        /*00a4*/ 	.short	0x0100
        /*00a6*/ 	.byte	0x08
	.zero		1


	//   ....[3]....
        /*00a8*/ 	.word	0x000002b0
        /*00ac*/ 	.word	0x000000ff
        /*00b0*/ 	.word	0x00000070
        /*00b4*/ 	.short	0x0100
        /*00b6*/ 	.byte	0x08
	.zero		1


	//   ....[4]....
        /*00b8*/ 	.word	0x000002c0
        /*00bc*/ 	.word	0x000000ff
        /*00c0*/ 	.word	0x00000010
        /*00c4*/ 	.short	0x0100
        /*00c6*/ 	.byte	0x08
	.zero		1


	//   ....[5]....
        /*00c8*/ 	.word	0x000002d0
        /*00cc*/ 	.word	0x000000ff
        /*00d0*/ 	.word	0x00000078
        /*00d4*/ 	.short	0x0100
        /*00d6*/ 	.byte	0x08
	.zero		1


	//   ....[6]....
        /*00d8*/ 	.word	0x000002e0
        /*00dc*/ 	.word	0x000000ff
        /*00e0*/ 	.word	0x00000018
        /*00e4*/ 	.short	0x0100
        /*00e6*/ 	.byte	0x08
	.zero		1


	//   ....[7]....
        /*00e8*/ 	.word	0x000002f0
        /*00ec*/ 	.word	0x000000ff
        /*00f0*/ 	.word	0x00000080
        /*00f4*/ 	.short	0x0100
        /*00f6*/ 	.byte	0x08
	.zero		1


	//   ....[8]....
        /*00f8*/ 	.word	0x00000300
        /*00fc*/ 	.word	0x000000ff
        /*0100*/ 	.word	0x00000020
        /*0104*/ 	.short	0x0100
        /*0106*/ 	.byte	0x08
	.zero		1


	//   ....[9]....
        /*0108*/ 	.word	0x00000310
        /*010c*/ 	.word	0x000000ff
        /*0110*/ 	.word	0x00000088
        /*0114*/ 	.short	0x0100
        /*0116*/ 	.byte	0x08
	.zero		1


	//   ....[10]....
        /*0118*/ 	.word	0x00000320
        /*011c*/ 	.word	0x000000ff
        /*0120*/ 	.word	0x00000028
        /*0124*/ 	.short	0x0100
        /*0126*/ 	.byte	0x08
	.zero		1


	//   ....[11]....
        /*0128*/ 	.word	0x00000330
        /*012c*/ 	.word	0x000000ff
        /*0130*/ 	.word	0x00000090
        /*0134*/ 	.short	0x0100
        /*0136*/ 	.byte	0x08
	.zero		1


	//   ....[12]....
        /*0138*/ 	.word	0x00000340
        /*013c*/ 	.word	0x000000ff
        /*0140*/ 	.word	0x00000030
        /*0144*/ 	.short	0x0100
        /*0146*/ 	.byte	0x08
	.zero		1


	//   ....[13]....
        /*0148*/ 	.word	0x00000350
        /*014c*/ 	.word	0x000000ff
        /*0150*/ 	.word	0x00000098
        /*0154*/ 	.short	0x0100
        /*0156*/ 	.byte	0x08
	.zero		1


	//   ....[14]....
        /*0158*/ 	.word	0x00000360
        /*015c*/ 	.word	0x000000ff
        /*0160*/ 	.word	0x00000038
        /*0164*/ 	.short	0x0100
        /*0166*/ 	.byte	0x08
	.zero		1


	//   ....[15]....
        /*0168*/ 	.word	0x00000370
        /*016c*/ 	.word	0x000000ff
        /*0170*/ 	.word	0x000000a0
        /*0174*/ 	.short	0x0100
        /*0176*/ 	.byte	0x08
	.zero		1


	//   ....[16]....
        /*0178*/ 	.word	0x00000380
        /*017c*/ 	.word	0x000000ff
        /*0180*/ 	.word	0x00000040
        /*0184*/ 	.short	0x0100
        /*0186*/ 	.byte	0x08
	.zero		1


	//   ....[17]....
        /*0188*/ 	.word	0x00000390
        /*018c*/ 	.word	0x000000ff
        /*0190*/ 	.word	0x000000a8
        /*0194*/ 	.short	0x0100
        /*0196*/ 	.byte	0x08
	.zero		1


	//   ....[18]....
        /*0198*/ 	.word	0x000003a0
        /*019c*/ 	.word	0x000000ff
        /*01a0*/ 	.word	0x00000048
        /*01a4*/ 	.short	0x0100
        /*01a6*/ 	.byte	0x08
	.zero		1


	//   ....[19]....
        /*01a8*/ 	.word	0x000003b0
        /*01ac*/ 	.word	0x000000ff
        /*01b0*/ 	.word	0x000000b0
        /*01b4*/ 	.short	0x0100
        /*01b6*/ 	.byte	0x08
	.zero		1


	//   ....[20]....
        /*01b8*/ 	.word	0x000003c0
        /*01bc*/ 	.word	0x000000ff
        /*01c0*/ 	.word	0x00000050
        /*01c4*/ 	.short	0x0100
        /*01c6*/ 	.byte	0x08
	.zero		1


	//   ....[21]....
        /*01c8*/ 	.word	0x000003d0
        /*01cc*/ 	.word	0x000000ff
        /*01d0*/ 	.word	0x000000b8
        /*01d4*/ 	.short	0x0100
        /*01d6*/ 	.byte	0x08
	.zero		1


	//   ....[22]....
        /*01d8*/ 	.word	0x000003e0
        /*01dc*/ 	.word	0x000000ff
        /*01e0*/ 	.word	0x00000058
        /*01e4*/ 	.short	0x0100
        /*01e6*/ 	.byte	0x08
	.zero		1


	//   ....[23]....
        /*01e8*/ 	.word	0x000003f0
        /*01ec*/ 	.word	0x000000ff
        /*01f0*/ 	.word	0x000000c0
        /*01f4*/ 	.short	0x0100
        /*01f6*/ 	.byte	0x08
	.zero		1


	//   ....[24]....
        /*01f8*/ 	.word	0x00000400
        /*01fc*/ 	.word	0x000000ff
        /*0200*/ 	.word	0x00000060
        /*0204*/ 	.short	0x0100
        /*0206*/ 	.byte	0x08
	.zero		1


	//   ....[25]....
        /*0208*/ 	.word	0x00000410
        /*020c*/ 	.word	0x000000ff
        /*0210*/ 	.word	0x000000c8
        /*0214*/ 	.short	0x0100
        /*0216*/ 	.byte	0x08
	.zero		1


	//   ....[26]....
        /*0218*/ 	.word	0x00000890
        /*021c*/ 	.word	0x000000ff
        /*0220*/ 	.word	0x000000e0
        /*0224*/ 	.short	0x0100
        /*0226*/ 	.byte	0x06
	.zero		1


	//   ....[27]....
        /*0228*/ 	.word	0x00000900
        /*022c*/ 	.word	0x000000ff
        /*0230*/ 	.word	0x000000e8
        /*0234*/ 	.short	0x0100
        /*0236*/ 	.byte	0x06
	.zero		1


	//   ....[28]....
        /*0238*/ 	.word	0x00001620
        /*023c*/ 	.word	0x000000ff
        /*0240*/ 	.word	0x00000000
        /*0244*/ 	.short	0x010a
        /*0246*/ 	.byte	0x08
	.zero		1


	//   ....[29]....
        /*0248*/ 	.word	0x000016f0
        /*024c*/ 	.word	0x000000ff
        /*0250*/ 	.word	0x00000000
        /*0254*/ 	.short	0x010a
        /*0256*/ 	.byte	0x08
	.zero		1


	//   ....[30]....
        /*0258*/ 	.word	0x00001890
        /*025c*/ 	.word	0x00000012
        /*0260*/ 	.word	0x00000000
        /*0264*/ 	.short	0x0101
        /*0266*/ 	.byte	0x3f
	.zero		1


	//   ....[31]....
        /*0268*/ 	.word	0x00005260
        /*026c*/ 	.word	0x00000015
        /*0270*/ 	.word	0x00000068
        /*0274*/ 	.short	0x010a
        /*0276*/ 	.byte	0x3f
	.zero		1


	//   ....[32]....
        /*0278*/ 	.word	0x00005690
        /*027c*/ 	.word	0x00000008
        /*0280*/ 	.word	0x000000e8
        /*0284*/ 	.short	0x0101
        /*0286*/ 	.byte	0x3f
	.zero		1


	//   ....[33]....
        /*0288*/ 	.word	0x00005dd0
        /*028c*/ 	.word	0x00000007
        /*0290*/ 	.word	0x00000000
        /*0294*/ 	.short	0x010a
        /*0296*/ 	.byte	0x3f
	.zero		1


	//   ....[34]....
        /*0298*/ 	.word	0x00005e50
        /*029c*/ 	.word	0x00000008
        /*02a0*/ 	.word	0x00000000
        /*02a4*/ 	.short	0x010a
        /*02a6*/ 	.byte	0x3f
	.zero		1


	//   ....[35]....
        /*02a8*/ 	.word	0x00005ee0
        /*02ac*/ 	.word	0x00000009
        /*02b0*/ 	.word	0x00000000
        /*02b4*/ 	.short	0x010a
        /*02b6*/ 	.byte	0x3f
	.zero		1


	//   ....[36]....
        /*02b8*/ 	.word	0x00005f70
        /*02bc*/ 	.word	0x00000008
        /*02c0*/ 	.word	0x00000000
        /*02c4*/ 	.short	0x010a
        /*02c6*/ 	.byte	0x3f
	.zero		1


	//   ....[37]....
        /*02c8*/ 	.word	0x00006000
        /*02cc*/ 	.word	0x00000009
        /*02d0*/ 	.word	0x00000000
        /*02d4*/ 	.short	0x010a
        /*02d6*/ 	.byte	0x3f
	.zero		1


	//   ....[38]....
        /*02d8*/ 	.word	0x00006090
        /*02dc*/ 	.word	0x00000008
        /*02e0*/ 	.word	0x00000000
        /*02e4*/ 	.short	0x010a
        /*02e6*/ 	.byte	0x3f
	.zero		1


	//   ....[39]....
        /*02e8*/ 	.word	0x00006120
        /*02ec*/ 	.word	0x00000009
        /*02f0*/ 	.word	0x00000000
        /*02f4*/ 	.short	0x010a
        /*02f6*/ 	.byte	0x3f
	.zero		1


	//   ....[40]....
        /*02f8*/ 	.word	0x000061b0
        /*02fc*/ 	.word	0x00000008
        /*0300*/ 	.word	0x00000000
        /*0304*/ 	.short	0x010a
        /*0306*/ 	.byte	0x3f
	.zero		1


	//   ....[41]....
        /*0308*/ 	.word	0x00006240
        /*030c*/ 	.word	0x00000009
        /*0310*/ 	.word	0x00000000
        /*0314*/ 	.short	0x010a
        /*0316*/ 	.byte	0x3f
	.zero		1


	//   ....[42]....
        /*0318*/ 	.word	0x000062d0
        /*031c*/ 	.word	0x00000008
        /*0320*/ 	.word	0x00000000
        /*0324*/ 	.short	0x010a
        /*0326*/ 	.byte	0x3f
	.zero		1


	//   ....[43]....
        /*0328*/ 	.word	0x00006360
        /*032c*/ 	.word	0x00000009
        /*0330*/ 	.word	0x00000000
        /*0334*/ 	.short	0x010a
        /*0336*/ 	.byte	0x3f
	.zero		1


	//   ....[44]....
        /*0338*/ 	.word	0x000063f0
        /*033c*/ 	.word	0x00000006
        /*0340*/ 	.word	0x00000000
        /*0344*/ 	.short	0x010a
        /*0346*/ 	.byte	0x3f
	.zero		1


	//   ....[45]....
        /*0348*/ 	.word	0x00006480
        /*034c*/ 	.word	0x00000003
        /*0350*/ 	.word	0x00000000
        /*0354*/ 	.short	0x010a
        /*0356*/ 	.byte	0x3f
	.zero		1


	//   ....[46]....
        /*0358*/ 	.word	0x000064f0
        /*035c*/ 	.word	0x00000012
        /*0360*/ 	.word	0x00000000
        /*0364*/ 	.short	0x010a
        /*0366*/ 	.byte	0x3f
	.zero		1


	//   ....[47]....
        /*0368*/ 	.word	0x000065c0
        /*036c*/ 	.word	0x00000015
        /*0370*/ 	.word	0x00000068
        /*0374*/ 	.short	0x010a
        /*0376*/ 	.byte	0x3f
	.zero		1


	//   ....[48]....
        /*0378*/ 	.word	0x00006690
        /*037c*/ 	.word	0x00000007
        /*0380*/ 	.word	0x00000000
        /*0384*/ 	.short	0x010a
        /*0386*/ 	.byte	0x3f
	.zero		1


	//   ....[49]....
        /*0388*/ 	.word	0x000066e0
        /*038c*/ 	.word	0x00000008
        /*0390*/ 	.word	0x00000000
        /*0394*/ 	.short	0x010a
        /*0396*/ 	.byte	0x3f
	.zero		1


	//   ....[50]....
        /*0398*/ 	.word	0x00006730
        /*039c*/ 	.word	0x00000009
        /*03a0*/ 	.word	0x00000000
        /*03a4*/ 	.short	0x010a
        /*03a6*/ 	.byte	0x3f
	.zero		1


	//   ....[51]....
        /*03a8*/ 	.word	0x00006780
        /*03ac*/ 	.word	0x00000008
        /*03b0*/ 	.word	0x00000000
        /*03b4*/ 	.short	0x010a
        /*03b6*/ 	.byte	0x3f
	.zero		1


	//   ....[52]....
        /*03b8*/ 	.word	0x000067d0
        /*03bc*/ 	.word	0x00000009
        /*03c0*/ 	.word	0x00000000
        /*03c4*/ 	.short	0x010a
        /*03c6*/ 	.byte	0x3f
	.zero		1


	//   ....[53]....
        /*03c8*/ 	.word	0x00006820
        /*03cc*/ 	.word	0x00000008
        /*03d0*/ 	.word	0x00000000
        /*03d4*/ 	.short	0x010a
        /*03d6*/ 	.byte	0x3f
	.zero		1


	//   ....[54]....
        /*03d8*/ 	.word	0x00006870
        /*03dc*/ 	.word	0x00000009
        /*03e0*/ 	.word	0x00000000
        /*03e4*/ 	.short	0x010a
        /*03e6*/ 	.byte	0x3f
	.zero		1


	//   ....[55]....
        /*03e8*/ 	.word	0x000068c0
        /*03ec*/ 	.word	0x00000008
        /*03f0*/ 	.word	0x00000000
        /*03f4*/ 	.short	0x010a
        /*03f6*/ 	.byte	0x3f
	.zero		1


	//   ....[56]....
        /*03f8*/ 	.word	0x00006910
        /*03fc*/ 	.word	0x00000009
        /*0400*/ 	.word	0x00000000
        /*0404*/ 	.short	0x010a
        /*0406*/ 	.byte	0x3f
	.zero		1


	//   ....[57]....
        /*0408*/ 	.word	0x00006960
        /*040c*/ 	.word	0x00000008
        /*0410*/ 	.word	0x00000000
        /*0414*/ 	.short	0x010a
        /*0416*/ 	.byte	0x3f
	.zero		1


	//   ....[58]....
        /*0418*/ 	.word	0x000069b0
        /*041c*/ 	.word	0x00000009
        /*0420*/ 	.word	0x00000000
        /*0424*/ 	.short	0x010a
        /*0426*/ 	.byte	0x3f
	.zero		1


	//   ....[59]....
        /*0428*/ 	.word	0x00006a00
        /*042c*/ 	.word	0x00000006
        /*0430*/ 	.word	0x00000000
        /*0434*/ 	.short	0x010a
        /*0436*/ 	.byte	0x3f
	.zero		1


	//----- nvinfo : EIATTR_NUM_MBARRIERS
	.align		4
.L_28:
        /*0438*/ 	.byte	0x03, 0x38
        /*043a*/ 	.short	0x001c


	//----- nvinfo : EIATTR_EXIT_INSTR_OFFSETS
	.align		4
        /*043c*/ 	.byte	0x04, 0x1c
        /*043e*/ 	.short	(.L_30 - .L_29)


	//   ....[0]....
.L_29:
        /*0440*/ 	.word	0x00000ac0


	//   ....[1]....
        /*0444*/ 	.word	0x000012b0


	//   ....[2]....
        /*0448*/ 	.word	0x00004960


	//   ....[3]....
        /*044c*/ 	.word	0x00004ec0


	//   ....[4]....
        /*0450*/ 	.word	0x000064d0


	//----- nvinfo : EIATTR_MAX_THREADS
	.align		4
.L_30:
        /*0454*/ 	.byte	0x04, 0x05
        /*0456*/ 	.short	(.L_32 - .L_31)
.L_31:
        /*0458*/ 	.word	0x00000180
        /*045c*/ 	.word	0x00000001
        /*0460*/ 	.word	0x00000001


	//----- nvinfo : EIATTR_CRS_STACK_SIZE
	.align		4
.L_32:
        /*0464*/ 	.byte	0x04, 0x1e
        /*0466*/ 	.short	(.L_34 - .L_33)
.L_33:
        /*0468*/ 	.word	0x00000000


	//----- nvinfo : EIATTR_CBANK_PARAM_SIZE
	.align		4
.L_34:
        /*046c*/ 	.byte	0x03, 0x19
        /*046e*/ 	.short	0x0570


	//----- nvinfo : EIATTR_PARAM_CBANK
	.align		4
        /*0470*/ 	.byte	0x04, 0x0a
        /*0472*/ 	.short	(.L_36 - .L_35)
	.align		4
.L_35:
        /*0474*/ 	.word	index@(.nv.constant0._ZN7cutlass13device_kernelINS_4gemm6kernel13GemmUniversalIN4cute5tupleIJiiiiEEENS1_10collective13CollectiveMmaINS1_40MainloopSm90TmaGmmaWarpSpecializedSparseILi13ENS5_IJNS4_1CILi2EEENSA_ILi1EEESC_EEENS1_35KernelTmaWarpSpecializedCooperativeEEENS5_IJNSA_ILi128EEENSA_ILi64EEESH_EEENS_10bfloat16_tENS5_IJNS4_6LayoutINS5_IJiNS5_IJSB_iEEEiEEENS5_IJlNS5_IJSC_SB_EEElEEEEENSK_INS5_IJNS5_IJNS5_IJNSA_ILi8EEESB_NSA_ILi4EEEEEEiEEENS5_IJNS5_IJNSA_ILi16EEESB_SB_EEEiEEEiEEENS5_IJNS5_IJNS5_IJSH_SU_NSA_ILi1024EEEEEENSA_ILi4096EEEEEENS5_IJNS5_IJSC_NSA_ILi512EEENSA_ILi32EEEEEElEEElEEEEEEEESJ_NS5_IJlSC_lEEENS4_8TiledMMAINS4_8MMA_AtomIJNS4_4SM904GMMA6SPARSE28GMMA_64x64x32_F32BF16BF16_SSILNS1D_5MajorE0ELS1G_0ELNS1D_7ScaleInE1ELS1H_1ELNS1D_9SparseSelE0EEEEEENSK_ISD_NS5_IJSC_NSA_ILi0EEES1L_EEEEENS5_IJNS4_10UnderscoreES1O_S1O_EEEEENS4_13SM90_TMA_LOADENS4_14ComposedLayoutINS4_7SwizzleILi2ELi4ELi3EEENS4_25smem_sparse_ptr_flag_bitsILi2ELi16EEENSK_INS5_IJNS5_IJSC_SQ_EEENS5_IJSB_S13_EEEEEENS5_IJNS5_IJS1L_SH_EEESN_EEEEEEEvNS4_8identityENS4_23SM90_TMA_LOAD_MULTICASTENS1S_INS1T_ILi3ELi4ELi3EEENS4_18smem_ptr_flag_bitsILi16EEENSK_INS5_IJSQ_SH_EEENS5_IJSH_SC_EEEEEEEvS24_EENS_8epilogue10collective6detail29Sm90TmaWarpSpecializedAdapterINS2F_15DefaultEpilogueIfNS5_IJSC_llEEES2J_NS2E_6thread17LinearCombinationIfLi1EffLNS2K_9ScaleType4KindE0ELNS_15FloatRoundStyleE2EfEENS1_15EpilogueDefaultEEEEEvvEEEEvNT_6ParamsE)
        /*0478*/ 	.short	0x0210
        /*047a*/ 	.short	0x0570


	//----- nvinfo : EIATTR_SW_WAR
	.align		4
.L_36:
        /*047c*/ 	.byte	0x04, 0x36
        /*047e*/ 	.short	(.L_38 - .L_37)
.L_37:
        /*0480*/ 	.word	0x00000008
.L_38:


//--------------------- .nv.callgraph             --------------------------
	.section	.nv.callgraph,"",@"SHT_CUDA_CALLGRAPH"
	.align	4
	.sectionentsize	8
	.align		4
        /*0000*/ 	.word	0x00000000
	.align		4
        /*0004*/ 	.word	0xffffffff
	.align		4
        /*0008*/ 	.word	0x00000000
	.align		4
        /*000c*/ 	.word	0xfffffffe
	.align		4
        /*0010*/ 	.word	0x00000000
	.align		4
        /*0014*/ 	.word	0xfffffffd
	.align		4
        /*0018*/ 	.word	0x00000000
	.align		4
        /*001c*/ 	.word	0xfffffffc


//--------------------- .nv.constant4             --------------------------
	.section	.nv.constant4,"a",@progbits
	.align	8
	.align		8
.nv.constant4:
        /*0000*/ 	.dword	_ZN39_INTERNAL_82921442_4_k_cu_39a17365_27904cuda3std3__45__cpo5beginE
	.align		8
        /*0008*/ 	.dword	_ZN39_INTERNAL_82921442_4_k_cu_39a17365_27904cuda3std3__45__cpo3endE
	.align		8
        /*0010*/ 	.dword	_ZN39_INTERNAL_82921442_4_k_cu_39a17365_27904cuda3std3__45__cpo6cbeginE
	.align		8
        /*0018*/ 	.dword	_ZN39_INTERNAL_82921442_4_k_cu_39a17365_27904cuda3std3__45__cpo4cendE
	.align		8
        /*0020*/ 	.dword	_ZN39_INTERNAL_82921442_4_k_cu_39a17365_27904cuda3std3__441_GLOBAL__N__82921442_4_k_cu_39a17365_27906ignoreE
	.align		8
        /*0028*/ 	.dword	_ZN39_INTERNAL_82921442_4_k_cu_39a17365_27904cuda3std3__419piecewise_constructE
	.align		8
        /*0030*/ 	.dword	_ZN39_INTERNAL_82921442_4_k_cu_39a17365_27904cuda3std3__48in_placeE
	.align		8
        /*0038*/ 	.dword	_ZN39_INTERNAL_82921442_4_k_cu_39a17365_27904cuda3std6ranges3__45__cpo4swapE
	.align		8
        /*0040*/ 	.dword	_ZN39_INTERNAL_82921442_4_k_cu_39a17365_27904cuda3std6ranges3__45__cpo9iter_moveE
	.align		8
        /*0048*/ 	.dword	_ZN39_INTERNAL_82921442_4_k_cu_39a17365_27904cute7productE
	.align		8
        /*0050*/ 	.dword	_ZN39_INTERNAL_82921442_4_k_cu_39a17365_27904cute1_E


//--------------------- .text._ZN7cutlass13device_kernelINS_4gemm6kernel13GemmUniversalIN4cute5tupleIJiiiiEEENS1_10collective13CollectiveMmaINS1_40MainloopSm90TmaGmmaWarpSpecializedSparseILi13ENS5_IJNS4_1CILi2EEENSA_ILi1EEESC_EEENS1_35KernelTmaWarpSpecializedCooperativeEEENS5_IJNSA_ILi128EEENSA_ILi64EEESH_EEENS_10bfloat16_tENS5_IJNS4_6LayoutINS5_IJiNS5_IJSB_iEEEiEEENS5_IJlNS5_IJSC_SB_EEElEEEEENSK_INS5_IJNS5_IJNS5_IJNSA_ILi8EEESB_NSA_ILi4EEEEEEiEEENS5_IJNS5_IJNSA_ILi16EEESB_SB_EEEiEEEiEEENS5_IJNS5_IJNS5_IJSH_SU_NSA_ILi1024EEEEEENSA_ILi4096EEEEEENS5_IJNS5_IJSC_NSA_ILi512EEENSA_ILi32EEEEEElEEElEEEEEEEESJ_NS5_IJlSC_lEEENS4_8TiledMMAINS4_8MMA_AtomIJNS4_4SM904GMMA6SPARSE28GMMA_64x64x32_F32BF16BF16_SSILNS1D_5MajorE0ELS1G_0ELNS1D_7ScaleInE1ELS1H_1ELNS1D_9SparseSelE0EEEEEENSK_ISD_NS5_IJSC_NSA_ILi0EEES1L_EEEEENS5_IJNS4_10UnderscoreES1O_S1O_EEEEENS4_13SM90_TMA_LOADENS4_14ComposedLayoutINS4_7SwizzleILi2ELi4ELi3EEENS4_25smem_sparse_ptr_flag_bitsILi2ELi16EEENSK_INS5_IJNS5_IJSC_SQ_EEENS5_IJSB_S13_EEEEEENS5_IJNS5_IJS1L_SH_EEESN_EEEEEEEvNS4_8identityENS4_23SM90_TMA_LOAD_MULTICASTENS1S_INS1T_ILi3ELi4ELi3EEENS4_18smem_ptr_flag_bitsILi16EEENSK_INS5_IJSQ_SH_EEENS5_IJSH_SC_EEEEEEEvS24_EENS_8epilogue10collective6detail29Sm90TmaWarpSpecializedAdapterINS2F_15DefaultEpilogueIfNS5_IJSC_llEEES2J_NS2E_6thread17LinearCombinationIfLi1EffLNS2K_9ScaleType4KindE0ELNS_15FloatRoundStyleE2EfEENS1_15EpilogueDefaultEEEEEvvEEEEvNT_6ParamsE --------------------------
	.section	.text._ZN7cutlass13device_kernelINS_4gemm6kernel13GemmUniversalIN4cute5tupleIJiiiiEEENS1_10collective13CollectiveMmaINS1_40MainloopSm90TmaGmmaWarpSpecializedSparseILi13ENS5_IJNS4_1CILi2EEENSA_ILi1EEESC_EEENS1_35KernelTmaWarpSpecializedCooperativeEEENS5_IJNSA_ILi128EEENSA_ILi64EEESH_EEENS_10bfloat16_tENS5_IJNS4_6LayoutINS5_IJiNS5_IJSB_iEEEiEEENS5_IJlNS5_IJSC_SB_EEElEEEEENSK_INS5_IJNS5_IJNS5_IJNSA_ILi8EEESB_NSA_ILi4EEEEEEiEEENS5_IJNS5_IJNSA_ILi16EEESB_SB_EEEiEEEiEEENS5_IJNS5_IJNS5_IJSH_SU_NSA_ILi1024EEEEEENSA_ILi4096EEEEEENS5_IJNS5_IJSC_NSA_ILi512EEENSA_ILi32EEEEEElEEElEEEEEEEESJ_NS5_IJlSC_lEEENS4_8TiledMMAINS4_8MMA_AtomIJNS4_4SM904GMMA6SPARSE28GMMA_64x64x32_F32BF16BF16_SSILNS1D_5MajorE0ELS1G_0ELNS1D_7ScaleInE1ELS1H_1ELNS1D_9SparseSelE0EEEEEENSK_ISD_NS5_IJSC_NSA_ILi0EEES1L_EEEEENS5_IJNS4_10UnderscoreES1O_S1O_EEEEENS4_13SM90_TMA_LOADENS4_14ComposedLayoutINS4_7SwizzleILi2ELi4ELi3EEENS4_25smem_sparse_ptr_flag_bitsILi2ELi16EEENSK_INS5_IJNS5_IJSC_SQ_EEENS5_IJSB_S13_EEEEEENS5_IJNS5_IJS1L_SH_EEESN_EEEEEEEvNS4_8identityENS4_23SM90_TMA_LOAD_MULTICASTENS1S_INS1T_ILi3ELi4ELi3EEENS4_18smem_ptr_flag_bitsILi16EEENSK_INS5_IJSQ_SH_EEENS5_IJSH_SC_EEEEEEEvS24_EENS_8epilogue10collective6detail29Sm90TmaWarpSpecializedAdapterINS2F_15DefaultEpilogueIfNS5_IJSC_llEEES2J_NS2E_6thread17LinearCombinationIfLi1EffLNS2K_9ScaleType4KindE0ELNS_15FloatRoundStyleE2EfEENS1_15EpilogueDefaultEEEEEvvEEEEvNT_6ParamsE,"ax",@progbits
	.align	128
.text._ZN7cutlass13device_kernelINS_4gemm6kernel13GemmUniversalIN4cute5tupleIJiiiiEEENS1_10collective13CollectiveMmaINS1_40MainloopSm90TmaGmmaWarpSpecializedSparseILi13ENS5_IJNS4_1CILi2EEENSA_ILi1EEESC_EEENS1_35KernelTmaWarpSpecializedCooperativeEEENS5_IJNSA_ILi128EEENSA_ILi64EEESH_EEENS_10bfloat16_tENS5_IJNS4_6LayoutINS5_IJiNS5_IJSB_iEEEiEEENS5_IJlNS5_IJSC_SB_EEElEEEEENSK_INS5_IJNS5_IJNS5_IJNSA_ILi8EEESB_NSA_ILi4EEEEEEiEEENS5_IJNS5_IJNSA_ILi16EEESB_SB_EEEiEEEiEEENS5_IJNS5_IJNS5_IJSH_SU_NSA_ILi1024EEEEEENSA_ILi4096EEEEEENS5_IJNS5_IJSC_NSA_ILi512EEENSA_ILi32EEEEEElEEElEEEEEEEESJ_NS5_IJlSC_lEEENS4_8TiledMMAINS4_8MMA_AtomIJNS4_4SM904GMMA6SPARSE28GMMA_64x64x32_F32BF16BF16_SSILNS1D_5MajorE0ELS1G_0ELNS1D_7ScaleInE1ELS1H_1ELNS1D_9SparseSelE0EEEEEENSK_ISD_NS5_IJSC_NSA_ILi0EEES1L_EEEEENS5_IJNS4_10UnderscoreES1O_S1O_EEEEENS4_13SM90_TMA_LOADENS4_14ComposedLayoutINS4_7SwizzleILi2ELi4ELi3EEENS4_25smem_sparse_ptr_flag_bitsILi2ELi16EEENSK_INS5_IJNS5_IJSC_SQ_EEENS5_IJSB_S13_EEEEEENS5_IJNS5_IJS1L_SH_EEESN_EEEEEEEvNS4_8identityENS4_23SM90_TMA_LOAD_MULTICASTENS1S_INS1T_ILi3ELi4ELi3EEENS4_18smem_ptr_flag_bitsILi16EEENSK_INS5_IJSQ_SH_EEENS5_IJSH_SC_EEEEEEEvS24_EENS_8epilogue10collective6detail29Sm90TmaWarpSpecializedAdapterINS2F_15DefaultEpilogueIfNS5_IJSC_llEEES2J_NS2E_6thread17LinearCombinationIfLi1EffLNS2K_9ScaleType4KindE0ELNS_15FloatRoundStyleE2EfEENS1_15EpilogueDefaultEEEEEvvEEEEvNT_6ParamsE:
        .type           _ZN7cutlass13device_kernelINS_4gemm6kernel13GemmUniversalIN4cute5tupleIJiiiiEEENS1_10collective13CollectiveMmaINS1_40MainloopSm90TmaGmmaWarpSpecializedSparseILi13ENS5_IJNS4_1CILi2EEENSA_ILi1EEESC_EEENS1_35KernelTmaWarpSpecializedCooperativeEEENS5_IJNSA_ILi128EEENSA_ILi64EEESH_EEENS_10bfloat16_tENS5_IJNS4_6LayoutINS5_IJiNS5_IJSB_iEEEiEEENS5_IJlNS5_IJSC_SB_EEElEEEEENSK_INS5_IJNS5_IJNS5_IJNSA_ILi8EEESB_NSA_ILi4EEEEEEiEEENS5_IJNS5_IJNSA_ILi16EEESB_SB_EEEiEEEiEEENS5_IJNS5_IJNS5_IJSH_SU_NSA_ILi1024EEEEEENSA_ILi4096EEEEEENS5_IJNS5_IJSC_NSA_ILi512EEENSA_ILi32EEEEEElEEElEEEEEEEESJ_NS5_IJlSC_lEEENS4_8TiledMMAINS4_8MMA_AtomIJNS4_4SM904GMMA6SPARSE28GMMA_64x64x32_F32BF16BF16_SSILNS1D_5MajorE0ELS1G_0ELNS1D_7ScaleInE1ELS1H_1ELNS1D_9SparseSelE0EEEEEENSK_ISD_NS5_IJSC_NSA_ILi0EEES1L_EEEEENS5_IJNS4_10UnderscoreES1O_S1O_EEEEENS4_13SM90_TMA_LOADENS4_14ComposedLayoutINS4_7SwizzleILi2ELi4ELi3EEENS4_25smem_sparse_ptr_flag_bitsILi2ELi16EEENSK_INS5_IJNS5_IJSC_SQ_EEENS5_IJSB_S13_EEEEEENS5_IJNS5_IJS1L_SH_EEESN_EEEEEEEvNS4_8identityENS4_23SM90_TMA_LOAD_MULTICASTENS1S_INS1T_ILi3ELi4ELi3EEENS4_18smem_ptr_flag_bitsILi16EEENSK_INS5_IJSQ_SH_EEENS5_IJSH_SC_EEEEEEEvS24_EENS_8epilogue10collective6detail29Sm90TmaWarpSpecializedAdapterINS2F_15DefaultEpilogueIfNS5_IJSC_llEEES2J_NS2E_6thread17LinearCombinationIfLi1EffLNS2K_9ScaleType4KindE0ELNS_15FloatRoundStyleE2EfEENS1_15EpilogueDefaultEEEEEvvEEEEvNT_6ParamsE,@function
        .size           _ZN7cutlass13device_kernelINS_4gemm6kernel13GemmUniversalIN4cute5tupleIJiiiiEEENS1_10collective13CollectiveMmaINS1_40MainloopSm90TmaGmmaWarpSpecializedSparseILi13ENS5_IJNS4_1CILi2EEENSA_ILi1EEESC_EEENS1_35KernelTmaWarpSpecializedCooperativeEEENS5_IJNSA_ILi128EEENSA_ILi64EEESH_EEENS_10bfloat16_tENS5_IJNS4_6LayoutINS5_IJiNS5_IJSB_iEEEiEEENS5_IJlNS5_IJSC_SB_EEElEEEEENSK_INS5_IJNS5_IJNS5_IJNSA_ILi8EEESB_NSA_ILi4EEEEEEiEEENS5_IJNS5_IJNSA_ILi16EEESB_SB_EEEiEEEiEEENS5_IJNS5_IJNS5_IJSH_SU_NSA_ILi1024EEEEEENSA_ILi4096EEEEEENS5_IJNS5_IJSC_NSA_ILi512EEENSA_ILi32EEEEEElEEElEEEEEEEESJ_NS5_IJlSC_lEEENS4_8TiledMMAINS4_8MMA_AtomIJNS4_4SM904GMMA6SPARSE28GMMA_64x64x32_F32BF16BF16_SSILNS1D_5MajorE0ELS1G_0ELNS1D_7ScaleInE1ELS1H_1ELNS1D_9SparseSelE0EEEEEENSK_ISD_NS5_IJSC_NSA_ILi0EEES1L_EEEEENS5_IJNS4_10UnderscoreES1O_S1O_EEEEENS4_13SM90_TMA_LOADENS4_14ComposedLayoutINS4_7SwizzleILi2ELi4ELi3EEENS4_25smem_sparse_ptr_flag_bitsILi2ELi16EEENSK_INS5_IJNS5_IJSC_SQ_EEENS5_IJSB_S13_EEEEEENS5_IJNS5_IJS1L_SH_EEESN_EEEEEEEvNS4_8identityENS4_23SM90_TMA_LOAD_MULTICASTENS1S_INS1T_ILi3ELi4ELi3EEENS4_18smem_ptr_flag_bitsILi16EEENSK_INS5_IJSQ_SH_EEENS5_IJSH_SC_EEEEEEEvS24_EENS_8epilogue10collective6detail29Sm90TmaWarpSpecializedAdapterINS2F_15DefaultEpilogueIfNS5_IJSC_llEEES2J_NS2E_6thread17LinearCombinationIfLi1EffLNS2K_9ScaleType4KindE0ELNS_15FloatRoundStyleE2EfEENS1_15EpilogueDefaultEEEEEvvEEEEvNT_6ParamsE,(.L_x_143 - _ZN7cutlass13device_kernelINS_4gemm6kernel13GemmUniversalIN4cute5tupleIJiiiiEEENS1_10collective13CollectiveMmaINS1_40MainloopSm90TmaGmmaWarpSpecializedSparseILi13ENS5_IJNS4_1CILi2EEENSA_ILi1EEESC_EEENS1_35KernelTmaWarpSpecializedCooperativeEEENS5_IJNSA_ILi128EEENSA_ILi64EEESH_EEENS_10bfloat16_tENS5_IJNS4_6LayoutINS5_IJiNS5_IJSB_iEEEiEEENS5_IJlNS5_IJSC_SB_EEElEEEEENSK_INS5_IJNS5_IJNS5_IJNSA_ILi8EEESB_NSA_ILi4EEEEEEiEEENS5_IJNS5_IJNSA_ILi16EEESB_SB_EEEiEEEiEEENS5_IJNS5_IJNS5_IJSH_SU_NSA_ILi1024EEEEEENSA_ILi4096EEEEEENS5_IJNS5_IJSC_NSA_ILi512EEENSA_ILi32EEEEEElEEElEEEEEEEESJ_NS5_IJlSC_lEEENS4_8TiledMMAINS4_8MMA_AtomIJNS4_4SM904GMMA6SPARSE28GMMA_64x64x32_F32BF16BF16_SSILNS1D_5MajorE0ELS1G_0ELNS1D_7ScaleInE1ELS1H_1ELNS1D_9SparseSelE0EEEEEENSK_ISD_NS5_IJSC_NSA_ILi0EEES1L_EEEEENS5_IJNS4_10UnderscoreES1O_S1O_EEEEENS4_13SM90_TMA_LOADENS4_14ComposedLayoutINS4_7SwizzleILi2ELi4ELi3EEENS4_25smem_sparse_ptr_flag_bitsILi2ELi16EEENSK_INS5_IJNS5_IJSC_SQ_EEENS5_IJSB_S13_EEEEEENS5_IJNS5_IJS1L_SH_EEESN_EEEEEEEvNS4_8identityENS4_23SM90_TMA_LOAD_MULTICASTENS1S_INS1T_ILi3ELi4ELi3EEENS4_18smem_ptr_flag_bitsILi16EEENSK_INS5_IJSQ_SH_EEENS5_IJSH_SC_EEEEEEEvS24_EENS_8epilogue10collective6detail29Sm90TmaWarpSpecializedAdapterINS2F_15DefaultEpilogueIfNS5_IJSC_llEEES2J_NS2E_6thread17LinearCombinationIfLi1EffLNS2K_9ScaleType4KindE0ELNS_15FloatRoundStyleE2EfEENS1_15EpilogueDefaultEEEEEvvEEEEvNT_6ParamsE)
        .other          _ZN7cutlass13device_kernelINS_4gemm6kernel13GemmUniversalIN4cute5tupleIJiiiiEEENS1_10collective13CollectiveMmaINS1_40MainloopSm90TmaGmmaWarpSpecializedSparseILi13ENS5_IJNS4_1CILi2EEENSA_ILi1EEESC_EEENS1_35KernelTmaWarpSpecializedCooperativeEEENS5_IJNSA_ILi128EEENSA_ILi64EEESH_EEENS_10bfloat16_tENS5_IJNS4_6LayoutINS5_IJiNS5_IJSB_iEEEiEEENS5_IJlNS5_IJSC_SB_EEElEEEEENSK_INS5_IJNS5_IJNS5_IJNSA_ILi8EEESB_NSA_ILi4EEEEEEiEEENS5_IJNS5_IJNSA_ILi16EEESB_SB_EEEiEEEiEEENS5_IJNS5_IJNS5_IJSH_SU_NSA_ILi1024EEEEEENSA_ILi4096EEEEEENS5_IJNS5_IJSC_NSA_ILi512EEENSA_ILi32EEEEEElEEElEEEEEEEESJ_NS5_IJlSC_lEEENS4_8TiledMMAINS4_8MMA_AtomIJNS4_4SM904GMMA6SPARSE28GMMA_64x64x32_F32BF16BF16_SSILNS1D_5MajorE0ELS1G_0ELNS1D_7ScaleInE1ELS1H_1ELNS1D_9SparseSelE0EEEEEENSK_ISD_NS5_IJSC_NSA_ILi0EEES1L_EEEEENS5_IJNS4_10UnderscoreES1O_S1O_EEEEENS4_13SM90_TMA_LOADENS4_14ComposedLayoutINS4_7SwizzleILi2ELi4ELi3EEENS4_25smem_sparse_ptr_flag_bitsILi2ELi16EEENSK_INS5_IJNS5_IJSC_SQ_EEENS5_IJSB_S13_EEEEEENS5_IJNS5_IJS1L_SH_EEESN_EEEEEEEvNS4_8identityENS4_23SM90_TMA_LOAD_MULTICASTENS1S_INS1T_ILi3ELi4ELi3EEENS4_18smem_ptr_flag_bitsILi16EEENSK_INS5_IJSQ_SH_EEENS5_IJSH_SC_EEEEEEEvS24_EENS_8epilogue10collective6detail29Sm90TmaWarpSpecializedAdapterINS2F_15DefaultEpilogueIfNS5_IJSC_llEEES2J_NS2E_6thread17LinearCombinationIfLi1EffLNS2K_9ScaleType4KindE0ELNS_15FloatRoundStyleE2EfEENS1_15EpilogueDefaultEEEEEvvEEEEvNT_6ParamsE,@"STO_CUDA_ENTRY STV_DEFAULT"
_ZN7cutlass13device_kernelINS_4gemm6kernel13GemmUniversalIN4cute5tupleIJiiiiEEENS1_10collective13CollectiveMmaINS1_40MainloopSm90TmaGmmaWarpSpecializedSparseILi13ENS5_IJNS4_1CILi2EEENSA_ILi1EEESC_EEENS1_35KernelTmaWarpSpecializedCooperativeEEENS5_IJNSA_ILi128EEENSA_ILi64EEESH_EEENS_10bfloat16_tENS5_IJNS4_6LayoutINS5_IJiNS5_IJSB_iEEEiEEENS5_IJlNS5_IJSC_SB_EEElEEEEENSK_INS5_IJNS5_IJNS5_IJNSA_ILi8EEESB_NSA_ILi4EEEEEEiEEENS5_IJNS5_IJNSA_ILi16EEESB_SB_EEEiEEEiEEENS5_IJNS5_IJNS5_IJSH_SU_NSA_ILi1024EEEEEENSA_ILi4096EEEEEENS5_IJNS5_IJSC_NSA_ILi512EEENSA_ILi32EEEEEElEEElEEEEEEEESJ_NS5_IJlSC_lEEENS4_8TiledMMAINS4_8MMA_AtomIJNS4_4SM904GMMA6SPARSE28GMMA_64x64x32_F32BF16BF16_SSILNS1D_5MajorE0ELS1G_0ELNS1D_7ScaleInE1ELS1H_1ELNS1D_9SparseSelE0EEEEEENSK_ISD_NS5_IJSC_NSA_ILi0EEES1L_EEEEENS5_IJNS4_10UnderscoreES1O_S1O_EEEEENS4_13SM90_TMA_LOADENS4_14ComposedLayoutINS4_7SwizzleILi2ELi4ELi3EEENS4_25smem_sparse_ptr_flag_bitsILi2ELi16EEENSK_INS5_IJNS5_IJSC_SQ_EEENS5_IJSB_S13_EEEEEENS5_IJNS5_IJS1L_SH_EEESN_EEEEEEEvNS4_8identityENS4_23SM90_TMA_LOAD_MULTICASTENS1S_INS1T_ILi3ELi4ELi3EEENS4_18smem_ptr_flag_bitsILi16EEENSK_INS5_IJSQ_SH_EEENS5_IJSH_SC_EEEEEEEvS24_EENS_8epilogue10collective6detail29Sm90TmaWarpSpecializedAdapterINS2F_15DefaultEpilogueIfNS5_IJSC_llEEES2J_NS2E_6thread17LinearCombinationIfLi1EffLNS2K_9ScaleType4KindE0ELNS_15FloatRoundStyleE2EfEENS1_15EpilogueDefaultEEEEEvvEEEEvNT_6ParamsE:
[----:B------:R-:W-:Y:S01]  /*0000*/  LDC R1, c[0x0][0x28] ;  /* 0x00000a00ff017b82 */ /* 0x000fe20000000800 */
[----:B------:R-:W0:Y:S01]  /*0010*/  S2R R0, SR_TID.X ;  /* 0x0000000000007919 */ /* 0x000e220000002100 */
[----:B------:R-:W-:Y:S01]  /*0020*/  ELECT P0, URZ, PT ;  /* 0x00000000003f782f */ /* 0x000fe20003800000 */
[----:B------:R-:W-:Y:S01]  /*0030*/  BSSY B0, `(.L_x_0) ;  /* 0x0000012000007945 */ /* 0x000fe20003800000 */
[--C-:B0-----:R-:W-:Y:S02]  /*0040*/  SHF.R.U32.HI R2, RZ, 0x5, R0.reuse ;  /* 0x00000005ff027819 */ /* 0x101fe40000011600 */
[----:B------:R-:W-:-:S03]  /*0050*/  SHF.R.U32.HI R8, RZ, 0x7, R0 ;  /* 0x00000007ff087819 */ /* 0x000fc60000011600 */
[----:B------:R-:W0:Y:S04]  /*0060*/  SHFL.IDX PT, R9, R2, RZ, 0x1f ;  /* 0x00001fff02097589 */ /* 0x000e2800000e0000 */
[----:B------:R1:W2:Y:S01]  /*0070*/  SHFL.IDX PT, R3, R8, RZ, 0x1f ;  /* 0x00001fff08037589 */ /* 0x0002a200000e0000 */
[----:B0-----:R-:W-:-:S13]  /*0080*/  ISETP.NE.OR P0, PT, R9, RZ, !P0 ;  /* 0x000000ff0900720c */ /* 0x001fda0004705670 */
[----:B-12---:R-:W-:Y:S05]  /*0090*/  @P0 BRA `(.L_x_1) ;  /* 0x00000000002c0947 */ /* 0x006fea0003800000 */
[----:B------:R-:W-:Y:S02]  /*00a0*/  ULDC.64 UR4, c[0x0][0x198] ;  /* 0x0000660000047ab9 */ /* 0x000fe40000000a00 */
[----:B------:R-:W-:Y:S02]  /*00b0*/  UIADD3 UR6, UP0, UR4, 0xf0, URZ ;  /* 0x000000f004067890 */ /* 0x000fe4000ff1e03f */
[----:B------:R-:W-:Y:S02]  /*00c0*/  UIADD3 UR8, UP1, UR4, 0x1f0, URZ ;  /* 0x000001f004087890 */ /* 0x000fe4000ff3e03f */
[----:B------:R-:W-:Y:S02]  /*00d0*/  UIADD3 UR4, UP2, UR4, 0x2f0, URZ ;  /* 0x000002f004047890 */ /* 0x000fe4000ff5e03f */
[----:B------:R-:W-:Y:S02]  /*00e0*/  UIADD3.X UR7, URZ, UR5, URZ, UP0, !UPT ;  /* 0x000000053f077290 */ /* 0x000fe400087fe43f */
[----:B------:R-:W-:-:S02]  /*00f0*/  UIADD3.X UR9, URZ, UR5, URZ, UP1, !UPT ;  /* 0x000000053f097290 */ /* 0x000fc40008ffe43f */
[----:B------:R-:W-:-:S05]  /*0100*/  UIADD3.X UR5, URZ, UR5, URZ, UP2, !UPT ;  /* 0x000000053f057290 */ /* 0x000fca00097fe43f */
[----:B------:R0:W-:Y:S02]  /*0110*/  UTMACCTL.PF [UR6] ;  /* 0x00000000060079b9 */ /* 0x0001e40008040000 */
[----:B------:R0:W-:Y:S02]  /*0120*/  UTMACCTL.PF [UR8] ;  /* 0x00000000080079b9 */ /* 0x0001e40008040000 */
[----:B------:R0:W-:Y:S02]  /*0130*/  UTMACCTL.PF [UR4] ;  /* 0x00000000040079b9 */ /* 0x0001e40008040000 */
[----:B0-----:R-:W-:Y:S01]  /*0140*/  NOP ;  /* 0x0000000000007918 */ /* 0x001fe20000000000 */
.L_x_1:
[----:B------:R-:W-:Y:S05]  /*0150*/  BSYNC B0 ;  /* 0x0000000000007941 */ /* 0x000fea0003800000 */
.L_x_0:
[----:B------:R-:W0:Y:S02]  /*0160*/  SHFL.IDX PT, R4, R2, RZ, 0x1f ;  /* 0x00001fff02047589 */ /* 0x000e2400000e0000 */
[----:B0-----:R-:W-:-:S13]  /*0170*/  ISETP.NE.AND P0, PT, R4, RZ, PT ;  /* 0x000000ff0400720c */ /* 0x001fda0003f05270 */
[----:B------:R-:W-:Y:S05]  /*0180*/  @P0 BRA `(.L_x_2) ;  /* 0x0000000000ac0947 */ /* 0x000fea0003800000 */
[----:B------:R-:W-:Y:S01]  /*0190*/  ELECT P0, URZ, PT ;  /* 0x00000000003f782f */ /* 0x000fe20003800000 */
[----:B------:R-:W-:-:S12]  /*01a0*/  BSSY B0, `(.L_x_2) ;  /* 0x0000029000007945 */ /* 0x000fd80003800000 */
[----:B------:R-:W-:Y:S05]  /*01b0*/  @!P0 BRA `(.L_x_3) ;  /* 0x00000000009c8947 */ /* 0x000fea0003800000 */
[----:B------:R-:W0:Y:S01]  /*01c0*/  S2UR UR8, SR_CgaCtaId ;  /* 0x00000000000879c3 */ /* 0x000e220000008800 */
[----:B------:R-:W-:Y:S01]  /*01d0*/  UMOV UR4, 0x400 ;  /* 0x0000040000047882 */ /* 0x000fe20000000000 */
[----:B------:R-:W-:Y:S01]  /*01e0*/  UMOV UR5, 0x1 ;  /* 0x0000000100057882 */ /* 0x000fe20000000000 */
[----:B------:R-:W-:Y:S02]  /*01f0*/  UMOV UR6, 0x4 ;  /* 0x0000000400067882 */ /* 0x000fe40000000000 */
[----:B------:R-:W-:-:S04]  /*0200*/  UIADD3 UR6, -UR6, 0x100000, URZ ;  /* 0x0010000006067890 */ /* 0x000fc8000fffe13f */
[----:B------:R-:W-:Y:S02]  /*0210*/  USHF.L.U32 UR7, UR6, 0xb, URZ ;  /* 0x0000000b06077899 */ /* 0x000fe4000800063f */
[----:B------:R-:W-:Y:S02]  /*0220*/  USHF.L.U32 UR6, UR6, 0x1, URZ ;  /* 0x0000000106067899 */ /* 0x000fe4000800063f */
[----:B0-----:R-:W-:Y:S02]  /*0230*/  ULEA UR8, UR8, UR4, 0x18 ;  /* 0x0000000408087291 */ /* 0x001fe4000f8ec03f */
[----:B------:R-:W-:-:S04]  /*0240*/  UIADD3 UR4, -UR5, 0x100000, URZ ;  /* 0x0010000005047890 */ /* 0x000fc8000fffe13f */
[----:B------:R-:W-:Y:S02]  /*0250*/  USHF.L.U32 UR5, UR4, 0xb, URZ ;  /* 0x0000000b04057899 */ /* 0x000fe4000800063f */
[----:B------:R-:W-:Y:S01]  /*0260*/  USHF.L.U32 UR4, UR4, 0x1, URZ ;  /* 0x0000000104047899 */ /* 0x000fe2000800063f */
[----:B------:R-:W0:Y:S11]  /*0270*/  FENCE.VIEW.ASYNC.S ;  /* 0x00000000000073c6 */ /* 0x000e360000000000 */
[----:B0-----:R0:W1:Y:S01]  /*0280*/  SYNCS.EXCH.64 URZ, [UR8], UR4 ;  /* 0x00000004083f75b2 */ /* 0x0010620008000100 */
[----:B------:R0:W2:Y:S01]  /*0290*/  SYNCS.EXCH.64 URZ, [UR8+0x68], UR6 ;  /* 0x00006806083f75b2 */ /* 0x0000a20008000100 */
[----:B------:R0:W3:Y:S01]  /*02a0*/  SYNCS.EXCH.64 URZ, [UR8+0x8], UR4 ;  /* 0x00000804083f75b2 */ /* 0x0000e20008000100 */
[----:B------:R0:W4:Y:S01]  /*02b0*/  SYNCS.EXCH.64 URZ, [UR8+0x70], UR6 ;  /* 0x00007006083f75b2 */ /* 0x0001220008000100 */
[----:B------:R0:W0:Y:S01]  /*02c0*/  SYNCS.EXCH.64 URZ, [UR8+0x10], UR4 ;  /* 0x00001004083f75b2 */ /* 0x0000220008000100 */
        /* <DEDUP_REMOVED lines=21> */
[----:B-123--:R-:W-:Y:S01]  /*0420*/  NOP ;  /* 0x0000000000007918 */ /* 0x00efe20000000000 */
.L_x_3:
[----:B0-----:R-:W-:Y:S05]  /*0430*/  BSYNC B0 ;  /* 0x0000000000007941 */ /* 0x001fea0003800000 */
.L_x_2:
[----:B------:R-:W0:Y:S01]  /*0440*/  S2UR UR8, SR_CTAID.X ;  /* 0x00000000000879c3 */ /* 0x000e220000002500 */
[----:B------:R-:W-:Y:S01]  /*0450*/  SHF.R.S32.HI R5, RZ, 0x1f, R0 ;  /* 0x0000001fff057819 */ /* 0x000fe20000011400 */
[----:B------:R-:W1:Y:S01]  /*0460*/  SHFL.IDX PT, R2, R2, RZ, 0x1f ;  /* 0x00001fff02027589 */ /* 0x000e6200000e0000 */
[----:B------:R-:W-:Y:S02]  /*0470*/  ELECT P0, URZ, PT ;  /* 0x00000000003f782f */ /* 0x000fe40003800000 */
[----:B------:R-:W-:Y:S01]  /*0480*/  SHF.R.S32.HI R13, RZ, 0x1f, R4 ;  /* 0x0000001fff0d7819 */ /* 0x000fe20000011404 */
[----:B------:R-:W-:Y:S01]  /*0490*/  ULDC UR4, c[0x0][0x150] ;  /* 0x0000540000047ab9 */ /* 0x000fe20000000800 */
[----:B------:R-:W-:Y:S01]  /*04a0*/  LEA.HI R5, R5, R0, RZ, 0x7 ;  /* 0x0000000005057211 */ /* 0x000fe200078f38ff */
[----:B------:R-:W2:Y:S01]  /*04b0*/  S2R R10, SR_CTAID.Y ;  /* 0x00000000000a7919 */ /* 0x000ea20000002600 */
[----:B------:R-:W3:Y:S01]  /*04c0*/  LDC R14, c[0x0][0x144] ;  /* 0x00005100ff0e7b82 */ /* 0x000ee20000000800 */
[----:B------:R-:W-:Y:S01]  /*04d0*/  LEA.HI R13, R13, R4, RZ, 0x2 ;  /* 0x000000040d0d7211 */ /* 0x000fe200078f10ff */
[----:B------:R-:W-:Y:S01]  /*04e0*/  VIADD R18, R3, 0xffffffff ;  /* 0xffffffff03127836 */ /* 0x000fe20000000000 */
[----:B------:R-:W-:Y:S01]  /*04f0*/  LOP3.LUT R5, R5, 0xffffff80, RZ, 0xc0, !PT ;  /* 0xffffff8005057812 */ /* 0x000fe200078ec0ff */
[----:B------:R-:W-:Y:S01]  /*0500*/  NOP ;  /* 0x0000000000007918 */ /* 0x000fe20000000000 */
[----:B------:R-:W-:Y:S01]  /*0510*/  LOP3.LUT R13, R13, 0x3ffffffc, RZ, 0xc0, !PT ;  /* 0x3ffffffc0d0d7812 */ /* 0x000fe200078ec0ff */
[----:B------:R-:W-:Y:S01]  /*0520*/  NOP ;  /* 0x0000000000007918 */ /* 0x000fe20000000000 */
[----:B------:R-:W-:Y:S01]  /*0530*/  ISETP.GE.U32.AND P5, PT, R18, 0x2, PT ;  /* 0x000000021200780c */ /* 0x000fe20003fa6070 */
[----:B------:R-:W-:Y:S01]  /*0540*/  IMAD.IADD R5, R0, 0x1, -R5 ;  /* 0x0000000100057824 */ /* 0x000fe200078e0a05 */
[----:B------:R-:W5:Y:S01]  /*0550*/  LDC R16, c[0x0][0x140] ;  /* 0x00005000ff107b82 */ /* 0x000f620000000800 */
[----:B------:R-:W-:Y:S01]  /*0560*/  IMAD.IADD R4, R4, 0x1, -R13 ;  /* 0x0000000104047824 */ /* 0x000fe200078e0a0d */
[----:B------:R-:W-:-:S02]  /*0570*/  ISETP.NE.AND P2, PT, R3, RZ, PT ;  /* 0x000000ff0300720c */ /* 0x000fc40003f45270 */
[----:B------:R-:W-:Y:S02]  /*0580*/  SHF.R.S32.HI R6, RZ, 0x1f, R5 ;  /* 0x0000001fff067819 */ /* 0x000fe40000011405 */
[----:B------:R-:W-:Y:S02]  /*0590*/  LOP3.LUT P6, RZ, R5, 0x7, RZ, 0xc0, !PT ;  /* 0x0000000705ff7812 */ /* 0x000fe400078cc0ff */
[----:B0-----:R-:W-:Y:S02]  /*05a0*/  I2FP.F32.U32 R7, UR8 ;  /* 0x0000000800077c45 */ /* 0x001fe40008201000 */
[----:B------:R-:W-:Y:S02]  /*05b0*/  LEA.HI R6, R6, R5, RZ, 0x3 ;  /* 0x0000000506067211 */ /* 0x000fe400078f18ff */
[----:B-1----:R-:W-:Y:S01]  /*05c0*/  ISETP.NE.OR P0, PT, R2, RZ, !P0 ;  /* 0x000000ff0200720c */ /* 0x002fe20004705670 */
[----:B------:R-:W-:Y:S01]  /*05d0*/  FMUL R12, R7, UR4 ;  /* 0x00000004070c7c20 */ /* 0x000fe20008400000 */
[--C-:B------:R-:W-:Y:S01]  /*05e0*/  SHF.R.S32.HI R2, RZ, 0x3, R6.reuse ;  /* 0x00000003ff027819 */ /* 0x100fe20000011406 */
[----:B------:R-:W-:Y:S01]  /*05f0*/  ULDC UR4, c[0x0][0x154] ;  /* 0x0000550000047ab9 */ /* 0x000fe20000000800 */
[----:B------:R-:W-:-:S03]  /*0600*/  SHF.R.S32.HI R7, RZ, 0x1f, R6 ;  /* 0x0000001fff077819 */ /* 0x000fc60000011406 */
[----:B------:R-:W0:Y:S01]  /*0610*/  F2I.U32.TRUNC.NTZ R12, R12 ;  /* 0x0000000c000c7305 */ /* 0x000e22000020f000 */
[----:B------:R-:W-:Y:S02]  /*0620*/  LEA.HI R7, R7, R2, RZ, 0x2 ;  /* 0x0000000207077211 */ /* 0x000fe400078f10ff */
[----:B--2---:R-:W-:Y:S02]  /*0630*/  I2FP.F32.U32 R6, R10 ;  /* 0x0000000a00067245 */ /* 0x004fe40000201000 */
[----:B------:R-:W-:Y:S01]  /*0640*/  LOP3.LUT R7, R7, 0xfffffffc, RZ, 0xc0, !PT ;  /* 0xfffffffc07077812 */ /* 0x000fe200078ec0ff */
[----:B------:R-:W-:Y:S01]  /*0650*/  VOTEU.ALL UP0, P0 ;  /* 0x00000000003f7886 */ /* 0x000fe20000000000 */
[----:B-----5:R-:W-:Y:S01]  /*0660*/  ISETP.EQ.U32.AND P1, PT, R16, 0x1, PT ;  /* 0x000000011000780c */ /* 0x020fe20003f22070 */
[----:B------:R-:W-:Y:S01]  /*0670*/  FMUL R6, R6, UR4 ;  /* 0x0000000406067c20 */ /* 0x000fe20008400000 */
[----:B------:R-:W-:Y:S01]  /*0680*/  UMOV UR4, 0x20 ;  /* 0x0000002000047882 */ /* 0x000fe20000000000 */
[----:B------:R-:W-:Y:S01]  /*0690*/  IMAD.IADD R7, R2, 0x1, -R7 ;  /* 0x0000000102077824 */ /* 0x000fe200078e0a07 */
[----:B------:R-:W1:Y:S01]  /*06a0*/  @!UP0 S2UR UR7, SR_CgaCtaId ;  /* 0x00000000000789c3 */ /* 0x000e620000008800 */
[----:B------:R-:W-:Y:S01]  /*06b0*/  SHF.R.S32.HI R2, RZ, 0x1f, R9 ;  /* 0x0000001fff027819 */ /* 0x000fe20000011409 */
[----:B------:R-:W-:Y:S01]  /*06c0*/  @!UP0 UMOV UR6, 0x400 ;  /* 0x0000040000068882 */ /* 0x000fe20000000000 */
[----:B------:R-:W-:Y:S01]  /*06d0*/  IMAD R7, R4, 0x4, R7 ;  /* 0x0000000404077824 */ /* 0x000fe200078e0207 */
[----:B------:R-:W2:Y:S01]  /*06e0*/  F2I.U32.TRUNC.NTZ R6, R6 ;  /* 0x0000000600067305 */ /* 0x000ea2000020f000 */
[----:B0-----:R-:W-:Y:S01]  /*06f0*/  IMAD.MOV R13, RZ, RZ, -R12 ;  /* 0x000000ffff0d7224 */ /* 0x001fe200078e0a0c */
[----:B------:R-:W-:Y:S01]  /*0700*/  LEA.HI R2, R2, R9, RZ, 0x2 ;  /* 0x0000000902027211 */ /* 0x000fe200078f10ff */
[----:B------:R-:W-:-:S04]  /*0710*/  @!UP0 UIADD3 UR4, -UR4, 0x100000, URZ ;  /* 0x0010000004048890 */ /* 0x000fc8000fffe13f */
[----:B------:R-:W-:Y:S02]  /*0720*/  @!UP0 USHF.L.U32 UR5, UR4, 0xb, URZ ;  /* 0x0000000b04058899 */ /* 0x000fe4000800063f */
[----:B------:R-:W-:Y:S01]  /*0730*/  @!UP0 USHF.L.U32 UR4, UR4, 0x1, URZ ;  /* 0x0000000104048899 */ /* 0x000fe2000800063f */
[----:B------:R-:W-:Y:S01]  /*0740*/  LEA.HI R4, R7, R7, RZ, 0x1 ;  /* 0x0000000707047211 */ /* 0x000fe200078f08ff */
[----:B---3--:R-:W-:Y:S01]  /*0750*/  IMAD R12, R14, R13, UR8 ;  /* 0x000000080e0c7e24 */ /* 0x008fe2000f8e020d */
[----:B------:R-:W-:Y:S01]  /*0760*/  LOP3.LUT R2, R2, 0xfffffffc, RZ, 0xc0, !PT ;  /* 0xfffffffc02027812 */ /* 0x000fe200078ec0ff */
[----:B------:R-:W0:Y:S01]  /*0770*/  LDC R13, c[0x0][0x148] ;  /* 0x00005200ff0d7b82 */ /* 0x000e220000000800 */
[----:B------:R-:W-:Y:S01]  /*0780*/  LOP3.LUT R4, R4, 0xfffffffe, RZ, 0xc0, !PT ;  /* 0xfffffffe04047812 */ /* 0x000fe200078ec0ff */
[----:B------:R-:W-:Y:S02]  /*0790*/  VOTEU.ALL UP1, P0 ;  /* 0x00000000003f7886 */ /* 0x000fe40000020000 */
[----:B------:R-:W-:-:S02]  /*07a0*/  IMAD.IADD R9, R9, 0x1, -R2 ;  /* 0x0000000109097824 */ /* 0x000fc400078e0a02 */
[C---:B------:R-:W-:Y:S02]  /*07b0*/  IMAD.IADD R15, R7.reuse, 0x1, -R4 ;  /* 0x00000001070f7824 */ /* 0x040fe400078e0a04 */
[----:B------:R-:W-:Y:S01]  /*07c0*/  IMAD.SHL.U32 R4, R7, 0x4, RZ ;  /* 0x0000000407047824 */ /* 0x000fe200078e00ff */
[----:B------:R-:W-:Y:S01]  /*07d0*/  ISETP.NE.AND P4, PT, R9, 0x3, PT ;  /* 0x000000030900780c */ /* 0x000fe20003f85270 */
[----:B--2---:R-:W-:Y:S01]  /*07e0*/  IMAD.MOV R22, RZ, RZ, -R6 ;  /* 0x000000ffff167224 */ /* 0x004fe200078e0a06 */
[----:B------:R-:W-:Y:S01]  /*07f0*/  ISETP.NE.AND P3, PT, R15, R12, PT ;  /* 0x0000000c0f00720c */ /* 0x000fe20003f65270 */
[----:B------:R-:W-:Y:S01]  /*0800*/  IMAD.MOV.U32 R6, RZ, RZ, 0x1 ;  /* 0x00000001ff067424 */ /* 0x000fe200078e00ff */
[----:B------:R-:W-:Y:S01]  /*0810*/  LOP3.LUT R7, R7, 0xc, R4, 0x78, !PT ;  /* 0x0000000c07077812 */ /* 0x000fe200078e7804 */
[----:B-1----:R-:W-:Y:S01]  /*0820*/  @!UP0 ULEA UR6, UR7, UR6, 0x18 ;  /* 0x0000000607068291 */ /* 0x002fe2000f8ec03f */
[----:B------:R-:W-:Y:S01]  /*0830*/  VOTEU.ALL UP0, P0 ;  /* 0x00000000003f7886 */ /* 0x000fe20000000000 */
[----:B------:R-:W-:-:S04]  /*0840*/  ISETP.EQ.OR P0, PT, R9, RZ, !P4 ;  /* 0x000000ff0900720c */ /* 0x000fc80006702670 */
[----:B------:R-:W-:-:S04]  /*0850*/  ISETP.EQ.AND P0, PT, R3, RZ, P0 ;  /* 0x000000ff0300720c */ /* 0x000fc80000702270 */
[----:B------:R-:W-:Y:S01]  /*0860*/  @P3 LEA.HI R2, R7, R7, RZ, 0x1 ;  /* 0x0000000707023211 */ /* 0x000fe200078f08ff */
[----:B0-----:R-:W-:Y:S01]  /*0870*/  IMAD R15, R13, R22, R10 ;  /* 0x000000160d0f7224 */ /* 0x001fe200078e020a */
[----:B------:R-:W0:Y:S02]  /*0880*/  FENCE.VIEW.ASYNC.S ;  /* 0x00000000000073c6 */ /* 0x000e240000000000 */
[----:B0-----:R0:W1:Y:S01]  /*0890*/  @!UP0 SYNCS.EXCH.64 URZ, [UR6+0xe0], UR4 ;  /* 0x0000e004063f85b2 */ /* 0x0010620008000100 */
[----:B------:R-:W-:-:S04]  /*08a0*/  @P3 SHF.R.S32.HI R2, RZ, 0x1, R2 ;  /* 0x00000001ff023819 */ /* 0x000fc80000011402 */
[----:B------:R-:W-:Y:S02]  /*08b0*/  @P3 ISETP.NE.AND P4, PT, R2, R15, PT ;  /* 0x0000000f0200320c */ /* 0x000fe40003f85270 */
[----:B------:R-:W-:Y:S02]  /*08c0*/  SEL R2, RZ, 0x1, !P0 ;  /* 0x00000001ff027807 */ /* 0x000fe40004000000 */
[----:B------:R-:W-:Y:S02]  /*08d0*/  ISETP.LT.U32.AND P0, PT, R7, 0x2, !P6 ;  /* 0x000000020700780c */ /* 0x000fe40007701070 */
[----:B------:R-:W-:Y:S02]  /*08e0*/  SEL R2, R2, 0x2, P5 ;  /* 0x0000000202027807 */ /* 0x000fe40002800000 */
[----:B------:R-:W-:Y:S01]  /*08f0*/  SEL R3, RZ, 0x1, !P0 ;  /* 0x00000001ff037807 */ /* 0x000fe20004000000 */
[----:B------:R0:W2:Y:S01]  /*0900*/  @!UP1 SYNCS.EXCH.64 URZ, [UR6+0xe8], UR4 ;  /* 0x0000e804063f95b2 */ /* 0x0000a20008000100 */
[----:B------:R-:W-:Y:S01]  /*0910*/  @P3 SEL R6, RZ, 0x1, P4 ;  /* 0x00000001ff063807 */ /* 0x000fe20002000000 */
[----:B------:R-:W-:Y:S01]  /*0920*/  NOP ;  /* 0x0000000000007918 */ /* 0x000fe20000000000 */
[----:B------:R-:W-:Y:S05]  /*0930*/  @!P1 BRA `(.L_x_4) ;  /* 0x0000000000089947 */ /* 0x000fea0003800000 */
[----:B-12-4-:R-:W-:Y:S01]  /*0940*/  UCGABAR_ARV ;  /* 0x00000000000079c7 */ /* 0x016fe20008000000 */
[----:B------:R-:W-:Y:S05]  /*0950*/  BRA `(.L_x_5) ;  /* 0x0000000000047947 */ /* 0x000fea0003800000 */
.L_x_4:
[----:B-12-4-:R-:W-:Y:S01]  /*0960*/  NOP ;  /* 0x0000000000007918 */ /* 0x016fe20000000000 */
.L_x_5:
[----:B------:R-:W1:Y:S01]  /*0970*/  LDC R4, c[0x0][0x75c] ;  /* 0x0001d700ff047b82 */ /* 0x000e620000000800 */
[----:B------:R-:W-:Y:S01]  /*0980*/  IMAD.MOV.U32 R5, RZ, RZ, RZ ;  /* 0x000000ffff057224 */ /* 0x000fe200078e00ff */
[----:B-1----:R-:W-:Y:S01]  /*0990*/  ISETP.NE.AND P3, PT, R4, 0x1, PT ;  /* 0x000000010400780c */ /* 0x002fe20003f65270 */
[----:B------:R-:W-:-:S12]  /*09a0*/  IMAD.U32 R4, RZ, RZ, UR8 ;  /* 0x00000008ff047e24 */ /* 0x000fd8000f8e00ff */
[----:B------:R-:W1:Y:S01]  /*09b0*/  @P3 LDC R17, c[0x0][0x10] ;  /* 0x00000400ff113b82 */ /* 0x000e620000000800 */
[----:B------:R-:W-:Y:S02]  /*09c0*/  @P3 IMAD.MOV.U32 R11, RZ, RZ, RZ ;  /* 0x000000ffff0b3224 */ /* 0x000fe400078e00ff */
[----:B------:R-:W-:-:S05]  /*09d0*/  @P3 IMAD.MOV.U32 R19, RZ, RZ, RZ ;  /* 0x000000ffff133224 */ /* 0x000fca00078e00ff */
[----:B------:R-:W2:Y:S01]  /*09e0*/  @!P3 LDC R15, c[0x0][0xc] ;  /* 0x00000300ff0fbb82 */ /* 0x000ea20000000800 */
[----:B-1----:R-:W-:-:S04]  /*09f0*/  @P3 IMAD.WIDE.U32 R16, R17, UR8, R10 ;  /* 0x0000000811103c25 */ /* 0x002fc8000f8e000a */
[----:B--2---:R-:W-:-:S04]  /*0a00*/  @!P3 IMAD.WIDE.U32 R14, R10, R15, R4 ;  /* 0x0000000f0a0eb225 */ /* 0x004fc800078e0004 */
[----:B------:R-:W-:Y:S02]  /*0a10*/  @P3 IMAD.MOV.U32 R4, RZ, RZ, R16 ;  /* 0x000000ffff043224 */ /* 0x000fe400078e0010 */
[----:B------:R-:W-:Y:S02]  /*0a20*/  @P3 IMAD.IADD R5, R17, 0x1, R19 ;  /* 0x0000000111053824 */ /* 0x000fe400078e0213 */
[----:B------:R-:W-:Y:S02]  /*0a30*/  @!P3 IMAD.MOV.U32 R4, RZ, RZ, R14 ;  /* 0x000000ffff04b224 */ /* 0x000fe400078e000e */
[----:B------:R-:W-:Y:S01]  /*0a40*/  @!P3 IMAD.MOV.U32 R5, RZ, RZ, R15 ;  /* 0x000000ffff05b224 */ /* 0x000fe200078e000f */
[----:B------:R-:W-:Y:S06]  /*0a50*/  @!P1 BRA `(.L_x_6) ;  /* 0x00000000000c9947 */ /* 0x000fec0003800000 */
[----:B------:R-:W-:Y:S01]  /*0a60*/  UCGABAR_WAIT ;  /* 0x0000000000007dc7 */ /* 0x000fe20008000000 */
[----:B------:R-:W-:Y:S01]  /*0a70*/  CCTL.IVALL ;  /* 0x00000000ff00798f */ /* 0x000fe20002000000 */
[----:B------:R-:W-:Y:S05]  /*0a80*/  BRA `(.L_x_7) ;  /* 0x0000000000047947 */ /* 0x000fea0003800000 */
.L_x_6:
[----:B------:R-:W-:Y:S06]  /*0a90*/  BAR.SYNC.DEFER_BLOCKING 0x0 ;  /* 0x0000000000007b1d */ /* 0x000fec0000010000 */
.L_x_7:
[----:B------:R-:W-:Y:S05]  /*0aa0*/  @!P2 BRA `(.L_x_8) ;  /* 0x0000003c00b0a947 */ /* 0x000fea0003800000 */
[----:B------:R-:W-:-:S13]  /*0ab0*/  ISETP.GT.U32.AND P0, PT, R18, 0x1, PT ;  /* 0x000000011200780c */ /* 0x000fda0003f04070 */
[----:B0-----:R-:W-:Y:S05]  /*0ac0*/  @P0 EXIT ;  /* 0x000000000000094d */ /* 0x001fea0003800000 */
[----:B------:R-:W-:Y:S01]  /*0ad0*/  ULDC.64 UR4, c[0x0][0x750] ;  /* 0x0001d40000047ab9 */ /* 0x000fe20000000a00 */
[----:B------:R-:W-:Y:S01]  /*0ae0*/  PRMT R15, RZ, 0x7610, R15 ;  /* 0x00007610ff0f7816 */ /* 0x000fe2000000000f */
[----:B------:R-:W-:Y:S01]  /*0af0*/  IMAD.MOV.U32 R16, RZ, RZ, -0x1 ;  /* 0xffffffffff107424 */ /* 0x000fe200078e00ff */
[----:B------:R-:W-:Y:S01]  /*0b00*/  ISETP.GE.U32.AND P0, PT, R4, UR4, PT ;  /* 0x0000000404007c0c */ /* 0x000fe2000bf06070 */
[----:B------:R-:W-:Y:S02]  /*0b10*/  IMAD.MOV.U32 R20, RZ, RZ, -0x1 ;  /* 0xffffffffff147424 */ /* 0x000fe400078e00ff */
[----:B------:R-:W-:Y:S01]  /*0b20*/  IMAD.MOV.U32 R14, RZ, RZ, -0x1 ;  /* 0xffffffffff0e7424 */ /* 0x000fe200078e00ff */
[----:B------:R-:W-:-:S13]  /*0b30*/  ISETP.GE.U32.AND.EX P0, PT, R5, UR5, PT, P0 ;  /* 0x0000000505007c0c */ /* 0x000fda000bf06100 */
[----:B------:R-:W-:Y:S05]  /*0b40*/  @P0 BRA `(.L_x_9) ;  /* 0x0000000400280947 */ /* 0x000fea0003800000 */
[----:B------:R-:W0:Y:S01]  /*0b50*/  LDC.64 R24, c[0x0][0x728] ;  /* 0x0001ca00ff187b82 */ /* 0x000e220000000a00 */
[----:B------:R-:W-:Y:S02]  /*0b60*/  IMAD.MOV.U32 R14, RZ, RZ, R4 ;  /* 0x000000ffff0e7224 */ /* 0x000fe400078e0004 */
[----:B------:R-:W-:-:S05]  /*0b70*/  IMAD.MOV.U32 R15, RZ, RZ, R5 ;  /* 0x000000ffff0f7224 */ /* 0x000fca00078e0005 */
[----:B------:R-:W1:Y:S08]  /*0b80*/  LDC R20, c[0x0][0x730] ;  /* 0x0001cc00ff147b82 */ /* 0x000e700000000800 */
[----:B------:R-:W2:Y:S01]  /*0b90*/  LDC.64 R26, c[0x0][0x720] ;  /* 0x0001c800ff1a7b82 */ /* 0x000ea20000000a00 */
[----:B0-----:R-:W-:-:S04]  /*0ba0*/  ISETP.NE.U32.AND P0, PT, R24, RZ, PT ;  /* 0x000000ff1800720c */ /* 0x001fc80003f05070 */
[----:B------:R-:W-:-:S13]  /*0bb0*/  ISETP.NE.AND.EX P0, PT, R25, RZ, PT, P0 ;  /* 0x000000ff1900720c */ /* 0x000fda0003f05300 */
[----:B-12---:R-:W-:Y:S05]  /*0bc0*/  @!P0 BRA `(.L_x_10) ;  /* 0x0000000000288947 */ /* 0x006fea0003800000 */
[----:B------:R-:W0:Y:S02]  /*0bd0*/  LDC R9, c[0x0][0x734] ;  /* 0x0001cd00ff097b82 */ /* 0x000e240000000800 */
[----:B0-----:R-:W-:-:S05]  /*0be0*/  IADD3 R9, P0, R4, R9, RZ ;  /* 0x0000000904097210 */ /* 0x001fca0007f1e0ff */
[----:B------:R-:W-:-:S04]  /*0bf0*/  IMAD.X R21, RZ, RZ, R5, P0 ;  /* 0x000000ffff157224 */ /* 0x000fc800000e0605 */
[----:B------:R-:W-:-:S04]  /*0c00*/  IMAD.WIDE.U32 R14, R21, R24, RZ ;  /* 0x00000018150e7225 */ /* 0x000fc800078e00ff */
[----:B------:R-:W-:-:S04]  /*0c10*/  IMAD.WIDE.U32 R16, P0, R9, R25, R14 ;  /* 0x0000001909107225 */ /* 0x000fc8000780000e */
[----:B------:R-:W-:-:S04]  /*0c20*/  IMAD.WIDE.U32 R14, R9, R24, RZ ;  /* 0x00000018090e7225 */ /* 0x000fc800078e00ff */
[----:B------:R-:W-:Y:S01]  /*0c30*/  IMAD.X R19, RZ, RZ, RZ, P0 ;  /* 0x000000ffff137224 */ /* 0x000fe200000e06ff */
[----:B------:R-:W-:Y:S01]  /*0c40*/  IADD3 RZ, P0, R15, R16, RZ ;  /* 0x000000100fff7210 */ /* 0x000fe20007f1e0ff */
[----:B------:R-:W-:-:S04]  /*0c50*/  IMAD.MOV.U32 R18, RZ, RZ, R17 ;  /* 0x000000ffff127224 */ /* 0x000fc800078e0011 */
[----:B------:R-:W-:-:S08]  /*0c60*/  IMAD.WIDE.U32.X R14, R21, R25, R18, P0 ;  /* 0x00000019150e7225 */ /* 0x000fd000000e0412 */
.L_x_10:
[----:B------:R-:W0:Y:S01]  /*0c70*/  LDC.64 R30, c[0x0][0x740] ;  /* 0x0001d000ff1e7b82 */ /* 0x000e220000000a00 */
[--C-:B------:R-:W-:Y:S01]  /*0c80*/  SHF.R.U64 R29, R14, R20, R15.reuse ;  /* 0x000000140e1d7219 */ /* 0x100fe2000000120f */
[----:B------:R-:W-:Y:S01]  /*0c90*/  IMAD R33, R13, R22, R10 ;  /* 0x000000160d217224 */ /* 0x000fe200078e020a */
[----:B------:R-:W-:Y:S01]  /*0ca0*/  SHF.R.U32.HI R9, RZ, R20, R15 ;  /* 0x00000014ff097219 */ /* 0x000fe2000001160f */
[----:B------:R-:W-:Y:S01]  /*0cb0*/  IMAD.MOV.U32 R25, RZ, RZ, 0x1 ;  /* 0x00000001ff197424 */ /* 0x000fe200078e00ff */
[----:B------:R-:W-:-:S03]  /*0cc0*/  IADD3 R11, P0, RZ, -R29, RZ ;  /* 0x8000001dff0b7210 */ /* 0x000fc60007f1e0ff */
[----:B------:R-:W1:Y:S02]  /*0cd0*/  LDC R24, c[0x0][0x718] ;  /* 0x0001c600ff187b82 */ /* 0x000e640000000800 */
[----:B------:R-:W-:Y:S02]  /*0ce0*/  IMAD.X R9, RZ, RZ, ~R9, P0 ;  /* 0x000000ffff097224 */ /* 0x000fe400000e0e09 */
[----:B------:R-:W-:-:S04]  /*0cf0*/  IMAD.WIDE.U32 R14, R11, R26, R4 ;  /* 0x0000001a0b0e7225 */ /* 0x000fc800078e0004 */
[----:B------:R-:W2:Y:S01]  /*0d00*/  LDC R20, c[0x0][0x708] ;  /* 0x0001c200ff147b82 */ /* 0x000ea20000000800 */
[----:B------:R-:W-:Y:S02]  /*0d10*/  IMAD R16, R9, R26, RZ ;  /* 0x0000001a09107224 */ /* 0x000fe400078e02ff */
[----:B------:R-:W-:Y:S02]  /*0d20*/  IMAD.MOV.U32 R9, RZ, RZ, -0x1 ;  /* 0xffffffffff097424 */ /* 0x000fe400078e00ff */
[----:B------:R-:W-:-:S03]  /*0d30*/  IMAD R11, R11, R27, R16 ;  /* 0x0000001b0b0b7224 */ /* 0x000fc600078e0210 */
[----:B------:R-:W3:Y:S01]  /*0d40*/  LDC R28, c[0x0][0x758] ;  /* 0x0001d600ff1c7b82 */ /* 0x000ee20000000800 */
[----:B------:R-:W-:Y:S01]  /*0d50*/  IMAD.IADD R11, R15, 0x1, R11 ;  /* 0x000000010f0b7824 */ /* 0x000fe200078e020b */
[----:B0-----:R-:W-:-:S04]  /*0d60*/  ISETP.NE.U32.AND P0, PT, R30, RZ, PT ;  /* 0x000000ff1e00720c */ /* 0x001fc80003f05070 */
[----:B------:R-:W-:Y:S02]  /*0d70*/  ISETP.NE.AND.EX P0, PT, R31, RZ, PT, P0 ;  /* 0x000000ff1f00720c */ /* 0x000fe40003f05300 */
[----:B------:R-:W0:Y:S01]  /*0d80*/  LDC R26, c[0x0][0x700] ;  /* 0x0001c000ff1a7b82 */ /* 0x000e220000000800 */
[-CC-:B-1----:R-:W-:Y:S02]  /*0d90*/  SHF.R.U64 R18, R14, R24.reuse, R11.reuse ;  /* 0x000000180e127219 */ /* 0x182fe4000000120b */
[----:B------:R-:W-:-:S05]  /*0da0*/  SHF.R.U32.HI R11, RZ, R24, R11 ;  /* 0x00000018ff0b7219 */ /* 0x000fca000001160b */
[----:B------:R-:W1:Y:S01]  /*0db0*/  LDC R21, c[0x0][0x748] ;  /* 0x0001d200ff157b82 */ /* 0x000e620000000800 */
[-CC-:B--2---:R-:W-:Y:S02]  /*0dc0*/  SHF.R.U64 R24, R18, R20.reuse, R11.reuse ;  /* 0x0000001412187219 */ /* 0x184fe4000000120b */
[----:B------:R-:W-:-:S05]  /*0dd0*/  SHF.R.U32.HI R11, RZ, R20, R11 ;  /* 0x00000014ff0b7219 */ /* 0x000fca000001160b */
[----:B------:R-:W2:Y:S01]  /*0de0*/  LDC R23, c[0x0][0x738] ;  /* 0x0001ce00ff177b82 */ /* 0x000ea20000000800 */
[-CC-:B---3--:R-:W-:Y:S02]  /*0df0*/  SHF.R.U64 R20, R24, R28.reuse, R11.reuse ;  /* 0x0000001c18147219 */ /* 0x188fe4000000120b */
[-C--:B------:R-:W-:Y:S02]  /*0e00*/  SHF.L.U32 R9, R9, R28.reuse, RZ ;  /* 0x0000001c09097219 */ /* 0x080fe400000006ff */
[----:B------:R-:W-:Y:S01]  /*0e10*/  SHF.R.U32.HI R11, RZ, R28, R11 ;  /* 0x0000001cff0b7219 */ /* 0x000fe2000001160b */
[----:B------:R-:W-:Y:S01]  /*0e20*/  IMAD.MOV.U32 R10, RZ, RZ, R20 ;  /* 0x000000ffff0a7224 */ /* 0x000fe200078e0014 */
[----:B------:R-:W-:Y:S01]  /*0e30*/  LOP3.LUT R13, RZ, R9, RZ, 0x33, !PT ;  /* 0x00000009ff0d7212 */ /* 0x000fe200078e33ff */
[----:B------:R-:W3:Y:S01]  /*0e40*/  LDC R27, c[0x0][0x710] ;  /* 0x0001c400ff1b7b82 */ /* 0x000ee20000000800 */
[----:B------:R-:W-:Y:S05]  /*0e50*/  @!P0 BRA `(.L_x_11) ;  /* 0x0000000000288947 */ /* 0x000fea0003800000 */
[----:B------:R-:W4:Y:S02]  /*0e60*/  LDC R9, c[0x0][0x74c] ;  /* 0x0001d300ff097b82 */ /* 0x000f240000000800 */
[----:B----4-:R-:W-:-:S05]  /*0e70*/  IADD3 R9, P0, R20, R9, RZ ;  /* 0x0000000914097210 */ /* 0x010fca0007f1e0ff */
        /* <DEDUP_REMOVED lines=8> */
.L_x_11:
[----:B-1----:R-:W-:Y:S01]  /*0f00*/  SHF.R.U64 R11, R10, R21, R11 ;  /* 0x000000150a0b7219 */ /* 0x002fe2000000120b */
[----:B------:R-:W-:Y:S01]  /*0f10*/  IMAD.MOV.U32 R15, RZ, RZ, 0x1 ;  /* 0x00000001ff0f7424 */ /* 0x000fe200078e00ff */
[----:B------:R-:W-:Y:S01]  /*0f20*/  LOP3.LUT R10, R24, R13, RZ, 0xc0, !PT ;  /* 0x0000000d180a7212 */ /* 0x000fe200078ec0ff */
[----:B0-----:R-:W-:Y:S01]  /*0f30*/  VIADD R13, R26, 0xffffffff ;  /* 0xffffffff1a0d7836 */ /* 0x001fe20000000000 */
[----:B------:R-:W-:Y:S01]  /*0f40*/  SHF.L.U32 R9, R25, R28, RZ ;  /* 0x0000001c19097219 */ /* 0x000fe200000006ff */
[----:B------:R-:W-:Y:S01]  /*0f50*/  IMAD.MOV R14, RZ, RZ, -R11 ;  /* 0x000000ffff0e7224 */ /* 0x000fe200078e0a0b */
[----:B------:R-:W-:Y:S02]  /*0f60*/  SEL R12, R12, R33, !P3 ;  /* 0x000000210c0c7207 */ /* 0x000fe40005800000 */
[----:B------:R-:W-:Y:S01]  /*0f70*/  LOP3.LUT R13, R18, R13, RZ, 0xc0, !PT ;  /* 0x0000000d120d7212 */ /* 0x000fe200078ec0ff */
[----:B------:R-:W-:Y:S02]  /*0f80*/  IMAD R11, R9, R11, R10 ;  /* 0x0000000b090b7224 */ /* 0x000fe400078e020a */
[----:B--2---:R-:W-:-:S02]  /*0f90*/  IMAD R9, R14, R23, R20 ;  /* 0x000000170e097224 */ /* 0x004fc400078e0214 */
[----:B---3--:R-:W-:Y:S02]  /*0fa0*/  IMAD R12, R11, R27, R12 ;  /* 0x0000001b0b0c7224 */ /* 0x008fe400078e020c */
[----:B------:R-:W-:Y:S02]  /*0fb0*/  IMAD R9, R9, R26, R13 ;  /* 0x0000001a09097224 */ /* 0x000fe400078e020d */
[----:B------:R-:W-:-:S03]  /*0fc0*/  IMAD.MOV.U32 R14, RZ, RZ, R29 ;  /* 0x000000ffff0e7224 */ /* 0x000fc600078e001d */
[----:B------:R-:W-:Y:S02]  /*0fd0*/  SEL R20, R9, R12, !P3 ;  /* 0x0000000c09147207 */ /* 0x000fe40005800000 */
[----:B------:R-:W-:-:S07]  /*0fe0*/  SEL R16, R12, R9, !P3 ;  /* 0x000000090c107207 */ /* 0x000fce0005800000 */
.L_x_9:
[----:B------:R-:W-:-:S08]  /*0ff0*/  NOP ;  /* 0x0000000000007918 */ /* 0x000fd00000000000 */
[----:B------:R-:W0:Y:S02]  /*1000*/  USETMAXREG.TRY_ALLOC.CTAPOOL UP0, 0xe8 ;  /* 0x000000e8000079c8 */ /* 0x000e240008000600 */
[----:B0-----:R-:W-:-:S13]  /*1010*/  PLOP3.LUT P0, PT, PT, PT, UP0, 0x80, 0x0 ;  /* 0x000000000000781c */ /* 0x001fda0003f0f008 */
[----:B------:R-:W-:Y:S05]  /*1020*/  @!P0 BRA `(.L_x_9) ;  /* 0xfffffffc00f08947 */ /* 0x000fea000383ffff */
[----:B------:R-:W-:Y:S01]  /*1030*/  ULDC.64 UR4, c[0x0][0x698] ;  /* 0x0001a60000047ab9 */ /* 0x000fe20000000a00 */
[----:B------:R-:W-:Y:S01]  /*1040*/  ULDC.64 UR14, c[0x0][0x208] ;  /* 0x00008200000e7ab9 */ /* 0x000fe20000000a00 */
[----:B------:R-:W-:-:S04]  /*1050*/  ISETP.NE.U32.AND P0, PT, RZ, UR4, PT ;  /* 0x00000004ff007c0c */ /* 0x000fc8000bf05070 */
[----:B------:R-:W-:-:S13]  /*1060*/  ISETP.NE.AND.EX P0, PT, RZ, UR5, PT, P0 ;  /* 0x00000005ff007c0c */ /* 0x000fda000bf05300 */
[----:B------:R-:W-:Y:S05]  /*1070*/  @!P0 BRA `(.L_x_12) ;  /* 0x00000000001c8947 */ /* 0x000fea0003800000 */
[----:B------:R-:W0:Y:S02]  /*1080*/  LDC.64 R10, c[0x0][0x698] ;  /* 0x0001a600ff0a7b82 */ /* 0x000e240000000a00 */
[----:B0-----:R-:W2:Y:S02]  /*1090*/  LDG.E.64 R10, desc[UR14][R10.64] ;  /* 0x0000000e0a0a7981 */ /* 0x001ea4000c1e1b00 */
[----:B--2---:R-:W-:-:S04]  /*10a0*/  ISETP.NE.U32.AND P0, PT, R10, RZ, PT ;  /* 0x000000ff0a00720c */ /* 0x004fc80003f05070 */
[----:B------:R-:W-:-:S13]  /*10b0*/  ISETP.NE.AND.EX P0, PT, R11, RZ, PT, P0 ;  /* 0x000000ff0b00720c */ /* 0x000fda0003f05300 */
[----:B------:R-:W-:Y:S05]  /*10c0*/  @!P0 BRA `(.L_x_12) ;  /* 0x0000000000088947 */ /* 0x000fea0003800000 */
[----:B------:R0:W5:Y:S01]  /*10d0*/  LD.E R9, desc[UR14][R10.64] ;  /* 0x0000000e0a097980 */ /* 0x000162000c101900 */
[----:B------:R-:W-:Y:S05]  /*10e0*/  BRA `(.L_x_13) ;  /* 0x0000000000207947 */ /* 0x000fea0003800000 */
.L_x_12:
[----:B------:R-:W-:Y:S02]  /*10f0*/  ULDC.64 UR4, c[0x0][0x688] ;  /* 0x0001a20000047ab9 */ /* 0x000fe40000000a00 */
[----:B------:R-:W-:-:S04]  /*1100*/  ISETP.NE.U32.AND P0, PT, RZ, UR4, PT ;  /* 0x00000004ff007c0c */ /* 0x000fc8000bf05070 */
[----:B------:R-:W-:-:S13]  /*1110*/  ISETP.NE.AND.EX P0, PT, RZ, UR5, PT, P0 ;  /* 0x00000005ff007c0c */ /* 0x000fda000bf05300 */
[----:B------:R-:W-:Y:S05]  /*1120*/  @!P0 BRA `(.L_x_14) ;  /* 0x00000000000c8947 */ /* 0x000fea0003800000 */
[----:B------:R-:W0:Y:S02]  /*1130*/  LDC.64 R10, c[0x0][0x688] ;  /* 0x0001a200ff0a7b82 */ /* 0x000e240000000a00 */
[----:B0-----:R1:W5:Y:S01]  /*1140*/  LDG.E R9, desc[UR14][R10.64] ;  /* 0x0000000e0a097981 */ /* 0x001362000c1e1900 */
[----:B------:R-:W-:Y:S05]  /*1150*/  BRA `(.L_x_13) ;  /* 0x0000000000047947 */ /* 0x000fea0003800000 */
.L_x_14:
[----:B------:R-:W2:Y:S02]  /*1160*/  LDC R9, c[0x0][0x680] ;  /* 0x0001a000ff097b82 */ /* 0x000ea40000000800 */
.L_x_13:
[----:B------:R-:W-:Y:S02]  /*1170*/  ULDC.64 UR4, c[0x0][0x6a0] ;  /* 0x0001a80000047ab9 */ /* 0x000fe40000000a00 */
[----:B------:R-:W-:-:S04]  /*1180*/  ISETP.NE.U32.AND P0, PT, RZ, UR4, PT ;  /* 0x00000004ff007c0c */ /* 0x000fc8000bf05070 */
[----:B------:R-:W-:-:S13]  /*1190*/  ISETP.NE.AND.EX P0, PT, RZ, UR5, PT, P0 ;  /* 0x00000005ff007c0c */ /* 0x000fda000bf05300 */
[----:B------:R-:W-:Y:S05]  /*11a0*/  @!P0 BRA `(.L_x_15) ;  /* 0x00000000001c8947 */ /* 0x000fea0003800000 */
[----:B01----:R-:W0:Y:S02]  /*11b0*/  LDC.64 R10, c[0x0][0x6a0] ;  /* 0x0001a800ff0a7b82 */ /* 0x003e240000000a00 */
[----:B0-----:R-:W3:Y:S02]  /*11c0*/  LDG.E.64 R10, desc[UR14][R10.64] ;  /* 0x0000000e0a0a7981 */ /* 0x001ee4000c1e1b00 */
[----:B---3--:R-:W-:-:S04]  /*11d0*/  ISETP.NE.U32.AND P0, PT, R10, RZ, PT ;  /* 0x000000ff0a00720c */ /* 0x008fc80003f05070 */
[----:B------:R-:W-:-:S13]  /*11e0*/  ISETP.NE.AND.EX P0, PT, R11, RZ, PT, P0 ;  /* 0x000000ff0b00720c */ /* 0x000fda0003f05300 */
[----:B------:R-:W-:Y:S05]  /*11f0*/  @!P0 BRA `(.L_x_15) ;  /* 0x0000000000088947 */ /* 0x000fea0003800000 */
[----:B------:R0:W5:Y:S01]  /*1200*/  LD.E R10, desc[UR14][R10.64] ;  /* 0x0000000e0a0a7980 */ /* 0x000162000c101900 */
[----:B------:R-:W-:Y:S05]  /*1210*/  BRA `(.L_x_16) ;  /* 0x0000000000207947 */ /* 0x000fea0003800000 */
.L_x_15:
[----:B------:R-:W-:Y:S02]  /*1220*/  ULDC.64 UR4, c[0x0][0x690] ;  /* 0x0001a40000047ab9 */ /* 0x000fe40000000a00 */
[----:B------:R-:W-:-:S04]  /*1230*/  ISETP.NE.U32.AND P0, PT, RZ, UR4, PT ;  /* 0x00000004ff007c0c */ /* 0x000fc8000bf05070 */
[----:B------:R-:W-:-:S13]  /*1240*/  ISETP.NE.AND.EX P0, PT, RZ, UR5, PT, P0 ;  /* 0x00000005ff007c0c */ /* 0x000fda000bf05300 */
[----:B------:R-:W-:Y:S05]  /*1250*/  @!P0 BRA `(.L_x_17) ;  /* 0x00000000000c8947 */ /* 0x000fea0003800000 */
[----:B01----:R-:W0:Y:S02]  /*1260*/  LDC.64 R10, c[0x0][0x690] ;  /* 0x0001a400ff0a7b82 */ /* 0x003e240000000a00 */
[----:B0-----:R1:W5:Y:S01]  /*1270*/  LDG.E R10, desc[UR14][R10.64] ;  /* 0x0000000e0a0a7981 */ /* 0x001362000c1e1900 */
[----:B------:R-:W-:Y:S05]  /*1280*/  BRA `(.L_x_16) ;  /* 0x0000000000047947 */ /* 0x000fea0003800000 */
.L_x_17:
[----:B01----:R-:W3:Y:S02]  /*1290*/  LDC R10, c[0x0][0x684] ;  /* 0x0001a100ff0a7b82 */ /* 0x003ee40000000800 */
.L_x_16:
[----:B------:R-:W-:-:S13]  /*12a0*/  LOP3.LUT P0, RZ, R15, 0xff, RZ, 0xc0, !PT ;  /* 0x000000ff0fff7812 */ /* 0x000fda000780c0ff */
[----:B------:R-:W-:Y:S05]  /*12b0*/  @!P0 EXIT ;  /* 0x000000000000894d */ /* 0x000fea0003800000 */
[----:B------:R-:W-:Y:S01]  /*12c0*/  ULDC UR4, c[0x0][0x28c] ;  /* 0x0000a30000047ab9 */ /* 0x000fe20000000800 */
[----:B------:R-:W-:Y:S01]  /*12d0*/  LOP3.LUT R62, R2, 0x1, RZ, 0xfc, !PT ;  /* 0x00000001023e7812 */ /* 0x000fe200078efcff */
[----:B------:R-:W-:-:S04]  /*12e0*/  UIADD3 UR4, UR4, 0x3f, URZ ;  /* 0x0000003f04047890 */ /* 0x000fc8000fffe03f */
[----:B------:R-:W-:-:S04]  /*12f0*/  USHF.R.S32.HI UR5, URZ, 0x1f, UR4 ;  /* 0x0000001f3f057899 */ /* 0x000fc80008011404 */
[----:B------:R-:W-:-:S03]  /*1300*/  ULEA.HI UR5, UR5, UR4, URZ, 0x6 ;  /* 0x0000000405057291 */ /* 0x000fc6000f8f303f */
[----:B------:R-:W-:Y:S01]  /*1310*/  UMOV UR4, URZ ;  /* 0x0000003f00047c82 */ /* 0x000fe20008000000 */
[----:B------:R-:W-:-:S03]  /*1320*/  USHF.R.S32.HI UR6, URZ, 0x6, UR5 ;  /* 0x000000063f067899 */ /* 0x000fc60008011405 */
[----:B------:R-:W-:-:S09]  /*1330*/  UMOV UR5, URZ ;  /* 0x0000003f00057c82 */ /* 0x000fd20008000000 */
.L_x_90:
[----:B01----:R-:W-:Y:S02]  /*1340*/  LOP3.LUT R11, R0, 0x80, RZ, 0xc0, !PT ;  /* 0x00000080000b7812 */ /* 0x003fe400078ec0ff */
[----:B------:R-:W-:Y:S02]  /*1350*/  CS2R R54, SRZ ;  /* 0x0000000000367805 */ /* 0x000fe4000001ff00 */
[----:B------:R-:W-:Y:S02]  /*1360*/  CS2R R24, SRZ ;  /* 0x0000000000187805 */ /* 0x000fe4000001ff00 */
[----:B--2---:R-:W-:Y:S02]  /*1370*/  CS2R R26, SRZ ;  /* 0x00000000001a7805 */ /* 0x004fe4000001ff00 */
[----:B------:R-:W-:Y:S02]  /*1380*/  SHF.R.U32.HI R12, RZ, 0x7, R11 ;  /* 0x00000007ff0c7819 */ /* 0x000fe4000001160b */
[----:B------:R-:W-:-:S02]  /*1390*/  CS2R R28, SRZ ;  /* 0x00000000001c7805 */ /* 0x000fc4000001ff00 */
[----:B------:R-:W-:Y:S02]  /*13a0*/  VIMNMX R11, RZ, UR6, PT ;  /* 0x00000006ff0b7c48 */ /* 0x000fe4000bfe0100 */
[----:B------:R-:W-:Y:S02]  /*13b0*/  CS2R R30, SRZ ;  /* 0x00000000001e7805 */ /* 0x000fe4000001ff00 */
[----:B----4-:R-:W-:Y:S02]  /*13c0*/  CS2R R32, SRZ ;  /* 0x0000000000207805 */ /* 0x010fe4000001ff00 */
[----:B------:R-:W-:Y:S01]  /*13d0*/  CS2R R34, SRZ ;  /* 0x0000000000227805 */ /* 0x000fe2000001ff00 */
[----:B------:R-:W0:Y:S01]  /*13e0*/  SHFL.IDX PT, R12, R12, RZ, 0x1f ;  /* 0x00001fff0c0c7589 */ /* 0x000e2200000e0000 */
[----:B------:R-:W-:Y:S02]  /*13f0*/  IADD3 R11, -R11, UR6, RZ ;  /* 0x000000060b0b7c10 */ /* 0x000fe4000fffe1ff */
[----:B------:R-:W-:-:S02]  /*1400*/  CS2R R36, SRZ ;  /* 0x0000000000247805 */ /* 0x000fc4000001ff00 */
[----:B------:R-:W-:Y:S02]  /*1410*/  CS2R R38, SRZ ;  /* 0x0000000000267805 */ /* 0x000fe4000001ff00 */
[----:B------:R-:W-:Y:S02]  /*1420*/  CS2R R40, SRZ ;  /* 0x0000000000287805 */ /* 0x000fe4000001ff00 */
[----:B------:R-:W-:Y:S02]  /*1430*/  ISETP.GE.AND P0, PT, R11, 0x1, PT ;  /* 0x000000010b00780c */ /* 0x000fe40003f06270 */
[----:B------:R-:W-:Y:S02]  /*1440*/  CS2R R42, SRZ ;  /* 0x00000000002a7805 */ /* 0x000fe4000001ff00 */
[----:B------:R-:W-:Y:S02]  /*1450*/  CS2R R44, SRZ ;  /* 0x00000000002c7805 */ /* 0x000fe4000001ff00 */
[----:B------:R-:W-:-:S02]  /*1460*/  CS2R R46, SRZ ;  /* 0x00000000002e7805 */ /* 0x000fc4000001ff00 */
[----:B------:R-:W-:Y:S02]  /*1470*/  CS2R R48, SRZ ;  /* 0x0000000000307805 */ /* 0x000fe4000001ff00 */
[----:B------:R-:W-:Y:S02]  /*1480*/  CS2R R50, SRZ ;  /* 0x0000000000327805 */ /* 0x000fe4000001ff00 */
[----:B------:R-:W-:Y:S02]  /*1490*/  CS2R R52, SRZ ;  /* 0x0000000000347805 */ /* 0x000fe4000001ff00 */
[----:B0-----:R-:W-:Y:S01]  /*14a0*/  R2UR UR7, R12 ;  /* 0x000000000c0772ca */ /* 0x001fe200000e0000 */
[----:B---3-5:R-:W-:-:S14]  /*14b0*/  @!P0 BRA `(.L_x_18) ;  /* 0x0000000400348947 */ /* 0x028fdc0003800000 */
[----:B------:R-:W0:Y:S01]  /*14c0*/  S2UR UR10, SR_CgaCtaId ;  /* 0x00000000000a79c3 */ /* 0x000e220000008800 */
[----:B------:R-:W-:Y:S01]  /*14d0*/  ULEA.HI UR8, UR7, UR7, URZ, 0x1 ;  /* 0x0000000707087291 */ /* 0x000fe2000f8f083f */
[----:B------:R-:W-:Y:S01]  /*14e0*/  IMAD.U32 R17, RZ, RZ, UR4 ;  /* 0x00000004ff117e24 */ /* 0x000fe2000f8e00ff */
[----:B------:R-:W-:Y:S01]  /*14f0*/  UMOV UR9, 0x400 ;  /* 0x0000040000097882 */ /* 0x000fe20000000000 */
[----:B------:R-:W-:Y:S01]  /*1500*/  IMAD.U32 R12, RZ, RZ, UR5 ;  /* 0x00000005ff0c7e24 */ /* 0x000fe2000f8e00ff */
[----:B------:R-:W-:Y:S02]  /*1510*/  ULOP3.LUT UR8, UR8, 0xffffe, URZ, 0xc0, !UPT ;  /* 0x000ffffe08087892 */ /* 0x000fe4000f8ec03f */
[----:B------:R-:W-:Y:S02]  /*1520*/  UPLOP3.LUT UP0, UPT, UPT, UPT, UPT, 0x40, 0x0 ;  /* 0x000000000000789c */ /* 0x000fe40003f0e870 */
[----:B------:R-:W-:Y:S01]  /*1530*/  UIADD3 UR8, UR7, -UR8, URZ ;  /* 0x8000000807087290 */ /* 0x000fe2000fffe03f */
[----:B------:R-:W-:Y:S01]  /*1540*/  UMOV UR12, UR5 ;  /* 0x00000005000c7c82 */ /* 0x000fe20008000000 */
[----:B0-----:R-:W-:-:S04]  /*1550*/  ULEA UR9, UR10, UR9, 0x18 ;  /* 0x000000090a097291 */ /* 0x001fc8000f8ec03f */
[----:B------:R-:W-:-:S04]  /*1560*/  ULEA UR8, UR8, UR9, 0xc ;  /* 0x0000000908087291 */ /* 0x000fc8000f8e603f */
[----:B------:R-:W-:-:S04]  /*1570*/  UIADD3 UR8, UR8, 0x180, URZ ;  /* 0x0000018008087890 */ /* 0x000fc8000fffe03f */
[----:B------:R-:W-:-:S04]  /*1580*/  USHF.R.U32.HI UR8, URZ, 0x4, UR8 ;  /* 0x000000043f087899 */ /* 0x000fc80008011608 */
[----:B------:R-:W-:-:S12]  /*1590*/  ULOP3.LUT UR7, UR8, 0x3fff, URZ, 0xc0, !UPT ;  /* 0x00003fff08077892 */ /* 0x000fd8000f8ec03f */
.L_x_25:
[----:B------:R-:W-:-:S13]  /*15a0*/  ISETP.NE.AND P1, PT, R62, 0x3, PT ;  /* 0x000000033e00780c */ /* 0x000fda0003f25270 */
[----:B0-----:R-:W-:Y:S05]  /*15b0*/  @!P1 BRA `(.L_x_19) ;  /* 0x0000000000049947 */ /* 0x001fea0003800000 */
[----:B------:R-:W-:Y:S01]  /*15c0*/  BPT.TRAP 0x1 ;  /* 0x000000040000795c */ /* 0x000fe20000300000 */
.L_x_19:
[----:B------:R-:W0:Y:S01]  /*15d0*/  S2UR UR9, SR_CgaCtaId ;  /* 0x00000000000979c3 */ /* 0x000e220000008800 */
[----:B------:R-:W-:Y:S01]  /*15e0*/  UMOV UR8, 0x400 ;  /* 0x0000040000087882 */ /* 0x000fe20000000000 */
[----:B------:R-:W-:Y:S01]  /*15f0*/  SHF.L.U32 R15, R17, 0x1f, RZ ;  /* 0x0000001f110f7819 */ /* 0x000fe200000006ff */
[----:B0-----:R-:W-:-:S04]  /*1600*/  ULEA UR13, UR9, UR8, 0x18 ;  /* 0x00000008090d7291 */ /* 0x001fc8000f8ec03f */
[----:B------:R-:W-:-:S09]  /*1610*/  ULEA UR8, UR12, UR13, 0x3 ;  /* 0x0000000d0c087291 */ /* 0x000fd2000f8e183f */
[----:B------:R0:W1:Y:S01]  /*1620*/  SYNCS.PHASECHK.TRANS64.TRYWAIT P0, [UR8], R15 ;  /* 0x0000000fff0075a7 */ /* 0x0000620008000148 */
[----:B------:R-:W-:Y:S05]  /*1630*/  @!P1 BRA `(.L_x_20) ;  /* 0x0000000000049947 */ /* 0x000fea0003800000 */
[----:B------:R-:W-:Y:S01]  /*1640*/  BPT.TRAP 0x1 ;  /* 0x000000040000795c */ /* 0x000fe20000300000 */
.L_x_20:
[C---:B------:R-:W-:Y:S02]  /*1650*/  IMAD.SHL.U32 R13, R0.reuse, 0x20, RZ ;  /* 0x00000020000d7824 */ /* 0x040fe400078e00ff */
[C---:B------:R-:W-:Y:S02]  /*1660*/  IMAD.SHL.U32 R18, R0.reuse, 0x200, RZ ;  /* 0x0000020000127824 */ /* 0x040fe400078e00ff */
[----:B------:R-:W-:Y:S01]  /*1670*/  IMAD.SHL.U32 R22, R0, 0x10, RZ ;  /* 0x0000001000167824 */ /* 0x000fe200078e00ff */
[----:B------:R-:W-:-:S04]  /*1680*/  LOP3.LUT R13, R13, 0x1c00, RZ, 0xc0, !PT ;  /* 0x00001c000d0d7812 */ /* 0x000fc800078ec0ff */
[----:B------:R-:W-:Y:S01]  /*1690*/  LOP3.LUT R13, R13, 0x200, R18, 0xf8, !PT ;  /* 0x000002000d0d7812 */ /* 0x000fe200078ef812 */
[----:B------:R-:W-:-:S03]  /*16a0*/  IMAD.U32 R18, RZ, RZ, UR12 ;  /* 0x0000000cff127e24 */ /* 0x000fc6000f8e00ff */
[----:B------:R-:W-:-:S04]  /*16b0*/  LOP3.LUT R13, R13, 0x1c0, R22, 0xf8, !PT ;  /* 0x000001c00d0d7812 */ /* 0x000fc800078ef816 */
[----:B------:R-:W-:-:S05]  /*16c0*/  SHF.R.U32.HI R13, RZ, 0x3, R13 ;  /* 0x00000003ff0d7819 */ /* 0x000fca000001160d */
[----:B------:R-:W-:Y:S01]  /*16d0*/  IMAD R13, R18, 0x400, R13 ;  /* 0x00000400120d7824 */ /* 0x000fe200078e020d */
[----:B-1----:R-:W-:Y:S06]  /*16e0*/  @P0 BRA `(.L_x_21) ;  /* 0x0000000000080947 */ /* 0x002fec0003800000 */
[----:B------:R-:W1:Y:S02]  /*16f0*/  SYNCS.PHASECHK.TRANS64.TRYWAIT P0, [UR8], R15 ;  /* 0x0000000fff0075a7 */ /* 0x000e640008000148 */
[----:B-1----:R-:W-:Y:S05]  /*1700*/  @!P0 BRA `(.L_x_22) ;  /* 0x0000004c00748947 */ /* 0x002fea0003800000 */
.L_x_21:
[----:B------:R-:W4:Y:S01]  /*1710*/  LDS.64 R56, [R13+UR13+0x34180] ;  /* 0x0341800d0d387984 */ /* 0x000f220008000a00 */
[----:B------:R-:W-:Y:S02]  /*1720*/  UIADD3 UR8, UR13, 0x1a180, URZ ;  /* 0x0001a1800d087890 */ /* 0x000fe4000fffe03f */
[----:B------:R-:W-:Y:S02]  /*1730*/  ULOP3.LUT UR9, UR7, 0x10000, URZ, 0xfc, !UPT ;  /* 0x0001000007097892 */ /* 0x000fe4000f8efc3f */
[----:B------:R-:W-:Y:S01]  /*1740*/  USHF.R.U32.HI UR8, URZ, 0x4, UR8 ;  /* 0x000000043f087899 */ /* 0x000fe20008011608 */
[----:B------:R-:W-:-:S03]  /*1750*/  UMOV UR11, 0x40000040 ;  /* 0x40000040000b7882 */ /* 0x000fc60000000000 */
[----:B------:R-:W-:-:S04]  /*1760*/  ULOP3.LUT UR8, UR8, 0x3fff, URZ, 0xc0, !UPT ;  /* 0x00003fff08087892 */ /* 0x000fc8000f8ec03f */
[----:B------:R-:W-:Y:S02]  /*1770*/  ULOP3.LUT UR10, UR8, 0x10000, URZ, 0xfc, !UPT ;  /* 0x00010000080a7892 */ /* 0x000fe4000f8efc3f */
[----:B------:R-:W-:Y:S02]  /*1780*/  ULEA UR8, UR12, UR9, 0x9 ;  /* 0x000000090c087291 */ /* 0x000fe4000f8e483f */
[----:B------:R-:W-:Y:S01]  /*1790*/  ULEA UR10, UR12, UR10, 0x9 ;  /* 0x0000000a0c0a7291 */ /* 0x000fe2000f8e483f */
[----:B------:R-:W-:Y:S01]  /*17a0*/  UMOV UR9, 0x80000020 ;  /* 0x8000002000097882 */ /* 0x000fe20000000000 */
[----:B----4-:R-:W-:-:S07]  /*17b0*/  WARPGROUP.ARRIVE ;  /* 0x00000000000079c5 */ /* 0x010fce0000000000 */
[----:B------:R-:W-:Y:S01]  /*17c0*/  HGMMA.SP.64x64x32.F32.BF16 R24, gdesc[UR8], R24, UP0, R56, 0x0 ;  /* 0x08e03800081879f0 */ /* 0x000fe2000bf01a18 */
[----:B------:R-:W-:Y:S02]  /*17d0*/  UIADD3 UR8, UR8, 0x2, URZ ;  /* 0x0000000208087890 */ /* 0x000fe4000fffe03f */
[----:B------:R-:W-:Y:S01]  /*17e0*/  UIADD3 UR10, UR10, 0x4, URZ ;  /* 0x000000040a0a7890 */ /* 0x000fe2000fffe03f */
[----:B------:R-:W-:Y:S01]  /*17f0*/  UMOV UR9, 0x80000020 ;  /* 0x8000002000097882 */ /* 0x000fe20000000000 */
[----:B------:R-:W-:-:S07]  /*1800*/  UMOV UR11, 0x40000040 ;  /* 0x40000040000b7882 */ /* 0x000fce0000000000 */
[----:B------:R-:W-:Y:S03]  /*1810*/  HGMMA.SP.64x64x32.F32.BF16 R24, gdesc[UR8], R24, R57, 0x0, gsb0 ;  /* 0x08e03900081879f0 */ /* 0x000fe60008001a18 */
[----:B------:R-:W-:Y:S02]  /*1820*/  WARPGROUP.DEPBAR.LE gsb0, 0x0 ;  /* 0x00008000000079c5 */ /* 0x000fe40000010000 */
[----:B------:R-:W-:Y:S05]  /*1830*/  @!P1 BRA `(.L_x_23) ;  /* 0x0000000000049947 */ /* 0x000fea0003800000 */
[----:B------:R-:W-:Y:S01]  /*1840*/  BPT.TRAP 0x1 ;  /* 0x000000040000795c */ /* 0x000fe20000300000 */
.L_x_23:
[----:B------:R-:W-:-:S13]  /*1850*/  LOP3.LUT P0, RZ, R6, R3, RZ, 0xc0, !PT ;  /* 0x0000000306ff7212 */ /* 0x000fda000780c0ff */
[----:B------:R-:W-:-:S05]  /*1860*/  @P0 LEA R13, R12, UR13, 0x3 ;  /* 0x0000000d0c0d0c11 */ /* 0x000fca000f8e18ff */
[----:B-1----:R-:W-:-:S05]  /*1870*/  @P0 VIADD R18, R13, 0x68 ;  /* 0x000000680d120836 */ /* 0x002fca0000000000 */
[----:B------:R-:W-:-:S04]  /*1880*/  @P0 PRMT R18, R7, 0x654, R18 ;  /* 0x0000065407120816 */ /* 0x000fc80000000012 */
[----:B------:R1:W-:Y:S01]  /*1890*/  @P0 SYNCS.ARRIVE.TRANS64.RED.A1T0 RZ, [R18+URZ], RZ ;  /* 0x000000ff12ff09a7 */ /* 0x0003e2000810043f */
[----:B------:R-:W-:-:S13]  /*18a0*/  ISETP.GT.U32.AND P0, PT, R2, 0x1, PT ;  /* 0x000000010200780c */ /* 0x000fda0003f04070 */
[----:B-1----:R-:W-:Y:S05]  /*18b0*/  @P0 BRA `(.L_x_24) ;  /* 0x0000000000040947 */ /* 0x002fea0003800000 */
[----:B------:R-:W-:Y:S01]  /*18c0*/  BPT.TRAP 0x1 ;  /* 0x000000040000795c */ /* 0x000fe20000300000 */
.L_x_24:
[----:B------:R-:W-:Y:S01]  /*18d0*/  UIADD3 UR12, UR12, 0x1, URZ ;  /* 0x000000010c0c7890 */ /* 0x000fe2000fffe03f */
[C---:B------:R-:W-:Y:S01]  /*18e0*/  ISETP.GT.AND P1, PT, R11.reuse, 0x1, PT ;  /* 0x000000010b00780c */ /* 0x040fe20003f24270 */
[----:B------:R-:W-:Y:S02]  /*18f0*/  VIADD R12, R12, 0x1 ;  /* 0x000000010c0c7836 */ /* 0x000fe40000000000 */
[----:B------:R-:W-:Y:S01]  /*1900*/  UISETP.NE.AND UP0, UPT, UR12, 0xd, UPT ;  /* 0x0000000d0c00788c */ /* 0x000fe2000bf05270 */
[----:B------:R-:W-:Y:S02]  /*1910*/  VIADD R11, R11, 0xffffffff ;  /* 0xffffffff0b0b7836 */ /* 0x000fe40000000000 */
[C---:B------:R-:W-:Y:S01]  /*1920*/  ISETP.NE.AND P0, PT, R12.reuse, 0xd, PT ;  /* 0x0000000d0c00780c */ /* 0x040fe20003f05270 */
[----:B------:R-:W-:Y:S02]  /*1930*/  USEL UR8, URZ, 0x1, UP0 ;  /* 0x000000013f087887 */ /* 0x000fe40008000000 */
[----:B------:R-:W-:Y:S01]  /*1940*/  USEL UR12, UR12, URZ, UP0 ;  /* 0x0000003f0c0c7287 */ /* 0x000fe20008000000 */
[----:B------:R-:W-:Y:S01]  /*1950*/  SEL R12, R12, RZ, P0 ;  /* 0x000000ff0c0c7207 */ /* 0x000fe20000000000 */
[----:B------:R-:W-:-:S02]  /*1960*/  UPLOP3.LUT UP0, UPT, UPT, UPT, UPT, 0x80, 0x0 ;  /* 0x000000000000789c */ /* 0x000fc40003f0f070 */
[----:B------:R-:W-:Y:S01]  /*1970*/  LOP3.LUT R17, R17, UR8, RZ, 0x3c, !PT ;  /* 0x0000000811117c12 */ /* 0x000fe2000f8e3cff */
[----:B------:R-:W-:Y:S08]  /*1980*/  @P1 BRA `(.L_x_25) ;  /* 0xfffffffc00041947 */ /* 0x000ff0000383ffff */
.L_x_18:
[----:B------:R-:W1:Y:S01]  /*1990*/  LDC R21, c[0x0][0x288] ;  /* 0x0000a200ff157b82 */ /* 0x000e620000000800 */
[----:B------:R-:W-:Y:S01]  /*19a0*/  LOP3.LUT R11, R0, 0x60, RZ, 0xc0, !PT ;  /* 0x00000060000b7812 */ /* 0x000fe200078ec0ff */
[----:B------:R-:W-:Y:S01]  /*19b0*/  IMAD.SHL.U32 R22, R20, 0x40, RZ ;  /* 0x0000004014167824 */ /* 0x000fe200078e00ff */
[--C-:B------:R-:W-:Y:S01]  /*19c0*/  SHF.R.U32.HI R12, RZ, 0x2, R0.reuse ;  /* 0x00000002ff0c7819 */ /* 0x100fe20000011600 */
[----:B------:R-:W-:Y:S01]  /*19d0*/  UIADD3 UR5, UR6, UR5, URZ ;  /* 0x0000000506057290 */ /* 0x000fe2000fffe03f */
[----:B------:R-:W-:Y:S01]  /*19e0*/  SHF.R.U32.HI R11, RZ, 0x5, R11 ;  /* 0x00000005ff0b7819 */ /* 0x000fe2000001160b */
[----:B------:R-:W-:Y:S01]  /*19f0*/  ULDC UR12, c[0x0][0x284] ;  /* 0x0000a100000c7ab9 */ /* 0x000fe20000000800 */
[----:B------:R-:W-:Y:S01]  /*1a00*/  LOP3.LUT R12, R12, 0x7, RZ, 0xc0, !PT ;  /* 0x000000070c0c7812 */ /* 0x000fe200078ec0ff */
[----:B------:R-:W-:Y:S01]  /*1a10*/  UISETP.GT.U32.AND UP0, UPT, UR5, 0xc, UPT ;  /* 0x0000000c0500788c */ /* 0x000fe2000bf04070 */
[----:B------:R-:W-:Y:S01]  /*1a20*/  SHF.R.U32.HI R18, RZ, 0x1, R0 ;  /* 0x00000001ff127819 */ /* 0x000fe20000011600 */
[----:B------:R-:W-:Y:S01]  /*1a30*/  IMAD.SHL.U32 R13, R11, 0x10, RZ ;  /* 0x000000100b0d7824 */ /* 0x000fe200078e00ff */
[----:B------:R-:W-:Y:S01]  /*1a40*/  UISETP.GE.U32.AND UP1, UPT, UR6, 0xd, UPT ;  /* 0x0000000d0600788c */ /* 0x000fe2000bf26070 */
[----:B------:R-:W-:Y:S01]  /*1a50*/  SHF.R.S32.HI R23, RZ, 0x1f, R14 ;  /* 0x0000001fff177819 */ /* 0x000fe2000001140e */
[----:B------:R-:W-:Y:S01]  /*1a60*/  UISETP.LT.U32.AND UP0, UPT, UR6, 0xd, UP0 ;  /* 0x0000000d0600788c */ /* 0x000fe20008701070 */
[----:B------:R-:W-:-:S02]  /*1a70*/  WARPGROUP.DEPBAR.LE gsb0, 0x0 ;  /* 0x00008000000079c5 */ /* 0x000fc40000010000 */
[--C-:B------:R-:W-:Y:S01]  /*1a80*/  LOP3.LUT R13, R13, 0xfffffff0, R12.reuse, 0xe2, !PT ;  /* 0xfffffff00d0d7812 */ /* 0x100fe200078ee20c */
[----:B------:R-:W-:Y:S01]  /*1a90*/  IMAD R12, R11, -0x10, -R12 ;  /* 0xfffffff00b0c7824 */ /* 0x000fe200078e0a0c */
[----:B------:R-:W-:Y:S01]  /*1aa0*/  LOP3.LUT R11, R8, 0x1, RZ, 0xc0, !PT ;  /* 0x00000001080b7812 */ /* 0x000fe200078ec0ff */
[----:B------:R-:W-:Y:S01]  /*1ab0*/  UIMAD.WIDE.U32 UR8, UR5, 0x4ec4ec4f, URZ ;  /* 0x4ec4ec4f050878a5 */ /* 0x000fe2000f8e003f */
[----:B------:R-:W-:Y:S01]  /*1ac0*/  LOP3.LUT R18, R13, 0x40, R18, 0xf8, !PT ;  /* 0x000000400d127812 */ /* 0x000fe200078ef812 */
[----:B------:R-:W-:Y:S01]  /*1ad0*/  IMAD.SHL.U32 R13, R16, 0x80, RZ ;  /* 0x00000080100d7824 */ /* 0x000fe200078e00ff */
[----:B------:R-:W-:Y:S01]  /*1ae0*/  USEL UR7, URZ, 0x1, !UP0 ;  /* 0x000000013f077887 */ /* 0x000fe2000c000000 */
[----:B------:R-:W-:Y:S01]  /*1af0*/  IMAD R12, R11, -0x40, R12 ;  /* 0xffffffc00b0c7824 */ /* 0x000fe200078e020c */
[----:B-1----:R-:W-:Y:S01]  /*1b00*/  ISETP.GE.AND P0, PT, R22, R21, PT ;  /* 0x000000151600720c */ /* 0x002fe20003f06270 */
[----:B------:R-:W-:Y:S01]  /*1b10*/  ULDC.64 UR10, c[0x0][0x6d0] ;  /* 0x0001b400000a7ab9 */ /* 0x000fe20000000a00 */
[----:B------:R-:W-:Y:S01]  /*1b20*/  LOP3.LUT R18, R18, R13, RZ, 0xfc, !PT ;  /* 0x0000000d12127212 */ /* 0x000fe200078efcff */
[----:B0-----:R-:W-:Y:S01]  /*1b30*/  IMAD R15, R23, UR10, RZ ;  /* 0x0000000a170f7c24 */ /* 0x001fe2000f8e02ff */
[----:B------:R-:W-:Y:S01]  /*1b40*/  ISETP.GE.OR P0, PT, R13, UR12, P0 ;  /* 0x0000000c0d007c0c */ /* 0x000fe20008706670 */
[----:B------:R-:W-:Y:S01]  /*1b50*/  USHF.R.U32.HI UR8, URZ, 0x2, UR9 ;  /* 0x000000023f087899 */ /* 0x000fe20008011609 */
[----:B------:R-:W-:Y:S01]  /*1b60*/  LOP3.LUT R11, R0, 0x3, RZ, 0xc0, !PT ;  /* 0x00000003000b7812 */ /* 0x000fe200078ec0ff */
[----:B------:R-:W-:Y:S01]  /*1b70*/  ULOP3.LUT UR4, UR4, UR7, URZ, 0x3c, !UPT ;  /* 0x0000000704047292 */ /* 0x000fe2000f8e3c3f */
[--C-:B------:R-:W-:Y:S01]  /*1b80*/  SHF.R.S32.HI R19, RZ, 0x1f, R18.reuse ;  /* 0x0000001fff137819 */ /* 0x100fe20000011412 */
[C---:B------:R-:W-:Y:S01]  /*1b90*/  IMAD R15, R14.reuse, UR11, R15 ;  /* 0x0000000b0e0f7c24 */ /* 0x040fe2000f8e020f */
[----:B------:R-:W-:Y:S01]  /*1ba0*/  UIMAD UR5, UR8, -0xd, UR5 ;  /* 0xfffffff3080578a4 */ /* 0x000fe2000f8e0205 */
[----:B------:R-:W-:Y:S01]  /*1bb0*/  IMAD R11, R11, -0x2, R21 ;  /* 0xfffffffe0b0b7824 */ /* 0x000fe200078e0215 */
[----:B------:R-:W-:Y:S01]  /*1bc0*/  @UP1 ULOP3.LUT UR4, UR4, 0x1, UR8, 0x78, !UPT ;  /* 0x0000000104041892 */ /* 0x000fe2000f8e7808 */
[----:B------:R-:W-:Y:S01]  /*1bd0*/  IMAD.WIDE.U32 R16, R14, UR10, R18 ;  /* 0x0000000a0e107c25 */ /* 0x000fe2000f8e0012 */
[----:B------:R-:W-:-:S03]  /*1be0*/  IADD3 R12, -R13, UR12, R12 ;  /* 0x0000000c0d0c7c10 */ /* 0x000fc6000fffe10c */
[----:B------:R-:W-:Y:S02]  /*1bf0*/  IMAD.IADD R13, R11, 0x1, -R22 ;  /* 0x000000010b0d7824 */ /* 0x000fe400078e0a16 */
[----:B------:R-:W-:Y:S02]  /*1c00*/  IMAD.IADD R17, R17, 0x1, R15 ;  /* 0x0000000111117824 */ /* 0x000fe400078e020f */
[----:B------:R-:W-:Y:S01]  /*1c10*/  IMAD.MOV.U32 R11, RZ, RZ, -0x1 ;  /* 0xffffffffff0b7424 */ /* 0x000fe200078e00ff */
[----:B------:R-:W-:Y:S06]  /*1c20*/  @P0 BRA `(.L_x_26) ;  /* 0x0000002400a40947 */ /* 0x000fec0003800000 */
[----:B------:R-:W0:Y:S01]  /*1c30*/  LDC.64 R68, c[0x0][0x6c8] ;  /* 0x0001b200ff447b82 */ /* 0x000e220000000a00 */
[----:B---3-5:R-:W-:Y:S01]  /*1c40*/  FSETP.NEU.AND P1, PT, R10, RZ, PT ;  /* 0x000000ff0a00720b */ /* 0x028fe20003f2d000 */
[----:B------:R-:W-:Y:S01]  /*1c50*/  IMAD.WIDE R20, R20, 0x40, RZ ;  /* 0x0000004014147825 */ /* 0x000fe200078e02ff */
[----:B------:R-:W-:Y:S01]  /*1c60*/  ISETP.GT.AND P0, PT, R13, RZ, PT ;  /* 0x000000ff0d00720c */ /* 0x000fe20003f04270 */
[----:B------:R-:W-:Y:S02]  /*1c70*/  BSSY B0, `(.L_x_26) ;  /* 0x0000264000007945 */ /* 0x000fe40003800000 */
[----:B------:R-:W-:Y:S01]  /*1c80*/  IMAD.SHL.U32 R15, R0, 0x2, RZ ;  /* 0x00000002000f7824 */ /* 0x000fe200078e00ff */
[----:B------:R-:W-:-:S04]  /*1c90*/  ISETP.GT.AND P5, PT, R12, RZ, P0 ;  /* 0x000000ff0c00720c */ /* 0x000fc800007a4270 */
[----:B------:R-:W-:Y:S01]  /*1ca0*/  LOP3.LUT R71, R20, 0x6, R15, 0xf8, !PT ;  /* 0x0000000614477812 */ /* 0x000fe200078ef80f */
[----:B0-----:R-:W-:-:S04]  /*1cb0*/  IMAD R22, R21, R68, RZ ;  /* 0x0000004415167224 */ /* 0x001fc800078e02ff */
[----:B------:R-:W-:-:S04]  /*1cc0*/  IMAD.WIDE.U32 R58, R71, R68, R16 ;  /* 0x00000044473a7225 */ /* 0x000fc800078e0010 */
[----:B------:R-:W-:-:S04]  /*1cd0*/  IMAD R15, R71, R69, R22 ;  /* 0x00000045470f7224 */ /* 0x000fc800078e0216 */
[----:B------:R-:W-:Y:S01]  /*1ce0*/  IMAD.IADD R57, R59, 0x1, R15 ;  /* 0x000000013b397824 */ /* 0x000fe200078e020f */
[----:B------:R-:W-:Y:S06]  /*1cf0*/  @!P1 BRA `(.L_x_27) ;  /* 0x0000001800b09947 */ /* 0x000fec0003800000 */
[----:B------:R-:W-:Y:S01]  /*1d00*/  ULDC.64 UR8, c[0x0][0x6b8] ;  /* 0x0001ae0000087ab9 */ /* 0x000fe20000000a00 */
[----:B------:R-:W-:Y:S01]  /*1d10*/  ULDC.64 UR12, c[0x0][0x6b0] ;  /* 0x0001ac00000c7ab9 */ /* 0x000fe20000000a00 */
[----:B------:R-:W-:Y:S01]  /*1d20*/  IMAD R15, R23, UR8, RZ ;  /* 0x00000008170f7c24 */ /* 0x000fe2000f8e02ff */
[----:B------:R-:W-:Y:S01]  /*1d30*/  ULDC.64 UR16, c[0x0][0x6a8] ;  /* 0x0001aa0000107ab9 */ /* 0x000fe20000000a00 */
[----:B------:R-:W-:Y:S01]  /*1d40*/  IMAD R20, R21, UR12, RZ ;  /* 0x0000000c15147c24 */ /* 0x000fe2000f8e02ff */
[----:B------:R-:W-:Y:S01]  /*1d50*/  ULDC.64 UR10, c[0x0][0x6c0] ;  /* 0x0001b000000a7ab9 */ /* 0x000fe20000000a00 */
[----:B------:R-:W-:-:S04]  /*1d60*/  IMAD.WIDE.U32 R60, R14, UR8, R18 ;  /* 0x000000080e3c7c25 */ /* 0x000fc8000f8e0012 */
[----:B------:R-:W-:Y:S02]  /*1d70*/  IMAD R63, R14, UR9, R15 ;  /* 0x000000090e3f7c24 */ /* 0x000fe4000f8e020f */
[----:B------:R-:W-:Y:S02]  /*1d80*/  IMAD R67, R71, UR13, R20 ;  /* 0x0000000d47437c24 */ /* 0x000fe4000f8e0214 */
[----:B------:R-:W-:Y:S02]  /*1d90*/  IMAD.IADD R21, R61, 0x1, R63 ;  /* 0x000000013d157824 */ /* 0x000fe400078e023f */
[----:B------:R-:W-:-:S04]  /*1da0*/  IMAD.MOV.U32 R20, RZ, RZ, R60 ;  /* 0x000000ffff147224 */ /* 0x000fc800078e003c */
[----:B------:R-:W-:-:S04]  /*1db0*/  IMAD.WIDE.U32 R16, R71, UR12, R20 ;  /* 0x0000000c47107c25 */ /* 0x000fc8000f8e0014 */
[----:B------:R-:W-:Y:S01]  /*1dc0*/  IMAD.IADD R15, R17, 0x1, R67 ;  /* 0x00000001110f7824 */ /* 0x000fe200078e0243 */
[----:B------:R-:W-:-:S04]  /*1dd0*/  LEA R22, P1, R16, UR16, 0x2 ;  /* 0x0000001010167c11 */ /* 0x000fc8000f8210ff */
[----:B------:R-:W-:Y:S02]  /*1de0*/  LEA.HI.X R23, R16, UR17, R15, 0x2, P1 ;  /* 0x0000001110177c11 */ /* 0x000fe400088f140f */
[----:B------:R-:W0:Y:S03]  /*1df0*/  LDC.64 R16, c[0x0][0x6b0] ;  /* 0x0001ac00ff107b82 */ /* 0x000e260000000a00 */
[----:B------:R-:W3:Y:S01]  /*1e00*/  @P5 LDG.E.LTC128B R15, desc[UR14][R22.64] ;  /* 0x0000000e160f5981 */ /* 0x000ee2000c1e1920 */
[----:B------:R-:W-:Y:S01]  /*1e10*/  LEA R56, P1, R58, UR10, 0x2 ;  /* 0x0000000a3a387c11 */ /* 0x000fe2000f8210ff */
[----:B------:R-:W-:Y:S01]  /*1e20*/  BSSY B1, `(.L_x_28) ;  /* 0x0000015000017945 */ /* 0x000fe20003800000 */
[----:B------:R-:W-:Y:S02]  /*1e30*/  ISETP.GT.AND P0, PT, R12, 0x8, P0 ;  /* 0x000000080c00780c */ /* 0x000fe40000704270 */
[----:B------:R-:W-:-:S02]  /*1e40*/  LEA.HI.X R57, R58, UR11, R57, 0x2, P1 ;  /* 0x0000000b3a397c11 */ /* 0x000fc400088f1439 */
[----:B------:R-:W-:Y:S02]  /*1e50*/  ISETP.GT.AND P1, PT, R13, 0x1, PT ;  /* 0x000000010d00780c */ /* 0x000fe40003f24270 */
[----:B------:R-:W-:Y:S01]  /*1e60*/  LEA R58, P6, R68, R56, 0x2 ;  /* 0x00000038443a7211 */ /* 0x000fe200078c10ff */
[----:B0-----:R-:W-:-:S04]  /*1e70*/  IMAD.WIDE.U32 R64, R71, UR12, R16 ;  /* 0x0000000c47407c25 */ /* 0x001fc8000f8e0010 */
[----:B------:R-:W-:Y:S01]  /*1e80*/  IMAD.IADD R65, R67, 0x1, R65 ;  /* 0x0000000143417824 */ /* 0x000fe200078e0241 */
[-C--:B------:R-:W-:Y:S01]  /*1e90*/  IADD3 R61, P2, R60, R64.reuse, RZ ;  /* 0x000000403c3d7210 */ /* 0x080fe20007f5e0ff */
[----:B------:R-:W-:Y:S01]  /*1ea0*/  IMAD.WIDE.U32 R16, R71, UR12, R18 ;  /* 0x0000000c47107c25 */ /* 0x000fe2000f8e0012 */
[----:B------:R-:W-:-:S03]  /*1eb0*/  IADD3 R60, P4, R18, R64, RZ ;  /* 0x00000040123c7210 */ /* 0x000fc60007f9e0ff */
[----:B------:R-:W-:Y:S02]  /*1ec0*/  IMAD.IADD R17, R67, 0x1, R17 ;  /* 0x0000000143117824 */ /* 0x000fe400078e0211 */
[----:B------:R-:W-:-:S04]  /*1ed0*/  IMAD.WIDE.U32 R16, R14, UR8, R16 ;  /* 0x000000080e107c25 */ /* 0x000fc8000f8e0010 */
[----:B---3--:R-:W-:-:S04]  /*1ee0*/  FMUL R59, R15, R10 ;  /* 0x0000000a0f3b7220 */ /* 0x008fc80000400000 */
[----:B--2---:R-:W-:Y:S01]  /*1ef0*/  FFMA R73, R24, R9, R59 ;  /* 0x0000000918497223 */ /* 0x004fe2000000003b */
[----:B------:R-:W-:Y:S01]  /*1f00*/  IMAD.X R24, R65, 0x1, R21, P2 ;  /* 0x0000000141187824 */ /* 0x000fe200010e0615 */
[----:B------:R-:W-:-:S03]  /*1f10*/  LEA R20, P2, R61, UR16, 0x2 ;  /* 0x000000103d147c11 */ /* 0x000fc6000f8410ff */
[----:B------:R0:W-:Y:S01]  /*1f20*/  @P5 STG.E desc[UR14][R56.64], R73 ;  /* 0x0000004938005986 */ /* 0x0001e2000c10190e */
[----:B------:R-:W-:Y:S02]  /*1f30*/  ISETP.GT.AND P5, PT, R12, RZ, P1 ;  /* 0x000000ff0c00720c */ /* 0x000fe40000fa4270 */
[----:B------:R-:W-:-:S11]  /*1f40*/  LEA.HI.X R21, R61, UR17, R24, 0x2, P2 ;  /* 0x000000113d157c11 */ /* 0x000fd600090f1418 */
[----:B0-----:R-:W-:Y:S05]  /*1f50*/  @!P5 BRA `(.L_x_29) ;  /* 0x000000000004d947 */ /* 0x001fea0003800000 */
[----:B------:R0:W5:Y:S02]  /*1f60*/  LDG.E.LTC128B R15, desc[UR14][R20.64] ;  /* 0x0000000e140f7981 */ /* 0x000164000c1e1920 */
.L_x_29:
[----:B------:R-:W-:Y:S05]  /*1f70*/  BSYNC B1 ;  /* 0x0000000000017941 */ /* 0x000fea0003800000 */
.L_x_28:
[----:B-----5:R-:W-:Y:S01]  /*1f80*/  FMUL R18, R15, R10 ;  /* 0x0000000a0f127220 */ /* 0x020fe20000400000 */
[----:B------:R-:W-:Y:S01]  /*1f90*/  LEA.HI.X R59, R68, R57, R69, 0x2, P6 ;  /* 0x00000039443b7211 */ /* 0x000fe200030f1445 */
[----:B------:R-:W-:Y:S01]  /*1fa0*/  IMAD.IADD R17, R63, 0x1, R17 ;  /* 0x000000013f117824 */ /* 0x000fe200078e0211 */
[C---:B------:R-:W-:Y:S01]  /*1fb0*/  LEA R24, P2, R16.reuse, UR16, 0x2 ;  /* 0x0000001010187c11 */ /* 0x040fe2000f8410ff */
[----:B------:R-:W-:Y:S01]  /*1fc0*/  FFMA R67, R25, R9, R18 ;  /* 0x0000000919437223 */ /* 0x000fe20000000012 */
[----:B------:R-:W-:Y:S01]  /*1fd0*/  BSSY B1, `(.L_x_30) ;  /* 0x0000007000017945 */ /* 0x000fe20003800000 */
[----:B------:R-:W-:Y:S01]  /*1fe0*/  IMAD.X R61, R19, 0x1, R65, P4 ;  /* 0x00000001133d7824 */ /* 0x000fe200020e0641 */
[----:B------:R-:W-:Y:S01]  /*1ff0*/  LEA.HI.X R25, R16, UR17, R17, 0x2, P2 ;  /* 0x0000001110197c11 */ /* 0x000fe200090f1411 */
[----:B------:R-:W-:Y:S01]  /*2000*/  IMAD.MOV.U32 R19, RZ, RZ, R15 ;  /* 0x000000ffff137224 */ /* 0x000fe200078e000f */
[----:B------:R1:W-:Y:S01]  /*2010*/  @P5 STG.E desc[UR14][R58.64], R67 ;  /* 0x000000433a005986 */ /* 0x0003e2000c10190e */
[----:B------:R-:W-:Y:S06]  /*2020*/  @!P0 BRA `(.L_x_31) ;  /* 0x0000000000048947 */ /* 0x000fec0003800000 */
[----:B------:R2:W5:Y:S02]  /*2030*/  LDG.E.LTC128B R19, desc[UR14][R24.64+0x20] ;  /* 0x0000200e18137981 */ /* 0x000564000c1e1920 */
.L_x_31:
[----:B------:R-:W-:Y:S05]  /*2040*/  BSYNC B1 ;  /* 0x0000000000017941 */ /* 0x000fea0003800000 */
.L_x_30:
[----:B------:R-:W-:-:S04]  /*2050*/  IMAD.WIDE.U32 R14, R14, UR8, R60 ;  /* 0x000000080e0e7c25 */ /* 0x000fc8000f8e003c */
[----:B-----5:R-:W-:Y:S01]  /*2060*/  FMUL R17, R19, R10 ;  /* 0x0000000a13117220 */ /* 0x020fe20000400000 */
[----:B------:R-:W-:Y:S01]  /*2070*/  ISETP.GT.AND P1, PT, R12, 0x8, P1 ;  /* 0x000000080c00780c */ /* 0x000fe20000f24270 */
[----:B------:R-:W-:Y:S01]  /*2080*/  USHF.L.U64.HI UR10, UR12, 0x5, UR13 ;  /* 0x000000050c0a7899 */ /* 0x000fe2000801020d */
[----:B------:R-:W-:Y:S01]  /*2090*/  IMAD.IADD R15, R63, 0x1, R15 ;  /* 0x000000013f0f7824 */ /* 0x000fe200078e020f */
[----:B------:R-:W-:Y:S01]  /*20a0*/  LEA R16, P5, R14, UR16, 0x2 ;  /* 0x000000100e107c11 */ /* 0x000fe2000f8a10ff */
[----:B------:R-:W-:Y:S01]  /*20b0*/  FFMA R61, R26, R9, R17 ;  /* 0x000000091a3d7223 */ /* 0x000fe20000000011 */
[----:B------:R-:W-:Y:S01]  /*20c0*/  ISETP.GT.AND P2, PT, R13, 0x8, PT ;  /* 0x000000080d00780c */ /* 0x000fe20003f44270 */
[----:B------:R-:W-:Y:S01]  /*20d0*/  USHF.L.U32 UR9, UR12, 0x5, URZ ;  /* 0x000000050c097899 */ /* 0x000fe2000800063f */
[----:B------:R-:W-:Y:S01]  /*20e0*/  LEA.HI.X R17, R14, UR17, R15, 0x2, P5 ;  /* 0x000000110e117c11 */ /* 0x000fe2000a8f140f */
[----:B------:R-:W-:Y:S01]  /*20f0*/  @P0 IMAD.MOV.U32 R14, RZ, RZ, R56 ;  /* 0x000000ffff0e0224 */ /* 0x000fe200078e0038 */
[----:B------:R-:W-:Y:S01]  /*2100*/  BSSY B1, `(.L_x_32) ;  /* 0x0000007000017945 */ /* 0x000fe20003800000 */
[----:B------:R-:W-:Y:S01]  /*2110*/  @P0 IMAD.MOV.U32 R15, RZ, RZ, R57 ;  /* 0x000000ffff0f0224 */ /* 0x000fe200078e0039 */
[----:B------:R-:W-:Y:S01]  /*2120*/  ISETP.GT.AND P4, PT, R12, RZ, P2 ;  /* 0x000000ff0c00720c */ /* 0x000fe20001784270 */
[----:B--2---:R-:W-:-:S03]  /*2130*/  IMAD.MOV.U32 R25, RZ, RZ, R19 ;  /* 0x000000ffff197224 */ /* 0x004fc600078e0013 */
[----:B------:R2:W-:Y:S01]  /*2140*/  @P0 STG.E desc[UR14][R14.64+0x20], R61 ;  /* 0x0000203d0e000986 */ /* 0x0005e2000c10190e */
[----:B------:R-:W-:Y:S08]  /*2150*/  @!P1 BRA `(.L_x_33) ;  /* 0x0000000000049947 */ /* 0x000ff00003800000 */
[----:B------:R3:W5:Y:S02]  /*2160*/  LDG.E.LTC128B R25, desc[UR14][R16.64+0x20] ;  /* 0x0000200e10197981 */ /* 0x000764000c1e1920 */
.L_x_33:
[----:B------:R-:W-:Y:S05]  /*2170*/  BSYNC B1 ;  /* 0x0000000000017941 */ /* 0x000fea0003800000 */
.L_x_32:
[----:B--2--5:R-:W-:Y:S01]  /*2180*/  FMUL R14, R25, R10 ;  /* 0x0000000a190e7220 */ /* 0x024fe20000400000 */
[----:B------:R-:W-:Y:S01]  /*2190*/  IADD3 R18, P0, R22, UR9, RZ ;  /* 0x0000000916127c10 */ /* 0x000fe2000ff1e0ff */
[----:B------:R-:W-:Y:S02]  /*21a0*/  IMAD.MOV.U32 R63, RZ, RZ, R25 ;  /* 0x000000ffff3f7224 */ /* 0x000fe400078e0019 */
[----:B------:R-:W-:Y:S01]  /*21b0*/  FFMA R61, R27, R9, R14 ;  /* 0x000000091b3d7223 */ /* 0x000fe2000000000e */
[----:B---3--:R-:W-:Y:S01]  /*21c0*/  @P1 IMAD.MOV.U32 R16, RZ, RZ, R58 ;  /* 0x000000ffff101224 */ /* 0x008fe200078e003a */
[----:B------:R-:W-:Y:S01]  /*21d0*/  IADD3.X R19, R23, UR10, RZ, P0, !PT ;  /* 0x0000000a17137c10 */ /* 0x000fe200087fe4ff */
[----:B------:R-:W-:-:S05]  /*21e0*/  @P1 IMAD.MOV.U32 R17, RZ, RZ, R59 ;  /* 0x000000ffff111224 */ /* 0x000fca00078e003b */
[----:B------:R2:W-:Y:S04]  /*21f0*/  @P1 STG.E desc[UR14][R16.64+0x20], R61 ;  /* 0x0000203d10001986 */ /* 0x0005e8000c10190e */
[----:B------:R-:W3:Y:S01]  /*2200*/  @P4 LDG.E.LTC128B R63, desc[UR14][R18.64] ;  /* 0x0000000e123f4981 */ /* 0x000ee2000c1e1920 */
[C---:B------:R-:W-:Y:S01]  /*2210*/  IMAD.SHL.U32 R65, R68.reuse, 0x20, RZ ;  /* 0x0000002044417824 */ /* 0x040fe200078e00ff */
[----:B------:R-:W-:Y:S01]  /*2220*/  SHF.L.U64.HI R15, R68, 0x5, R69 ;  /* 0x00000005440f7819 */ /* 0x000fe20000010245 */
[----:B------:R-:W-:Y:S01]  /*2230*/  BSSY B1, `(.L_x_34) ;  /* 0x000000c000017945 */ /* 0x000fe20003800000 */
[----:B------:R-:W-:Y:S02]  /*2240*/  ISETP.GT.AND P0, PT, R13, 0x9, PT ;  /* 0x000000090d00780c */ /* 0x000fe40003f04270 */
[----:B------:R-:W-:-:S02]  /*2250*/  IADD3 R24, P5, R65, R56, RZ ;  /* 0x0000003841187210 */ /* 0x000fc40007fbe0ff */
[----:B------:R-:W-:-:S03]  /*2260*/  ISETP.GT.AND P1, PT, R12, RZ, P0 ;  /* 0x000000ff0c00720c */ /* 0x000fc60000724270 */
[----:B------:R-:W-:Y:S01]  /*2270*/  IMAD.X R25, R15, 0x1, R57, P5 ;  /* 0x000000010f197824 */ /* 0x000fe200028e0639 */
[----:B------:R-:W-:Y:S01]  /*2280*/  IADD3 R26, P5, R20, UR9, RZ ;  /* 0x00000009141a7c10 */ /* 0x000fe2000ffbe0ff */
[----:B---3--:R-:W-:-:S04]  /*2290*/  FMUL R27, R63, R10 ;  /* 0x0000000a3f1b7220 */ /* 0x008fc80000400000 */
[----:B-1----:R-:W-:Y:S01]  /*22a0*/  FFMA R67, R28, R9, R27 ;  /* 0x000000091c437223 */ /* 0x002fe2000000001b */
[----:B------:R-:W-:-:S04]  /*22b0*/  IADD3.X R27, R21, UR10, RZ, P5, !PT ;  /* 0x0000000a151b7c10 */ /* 0x000fc8000affe4ff */
[----:B------:R2:W-:Y:S01]  /*22c0*/  @P4 STG.E desc[UR14][R24.64], R67 ;  /* 0x0000004318004986 */ /* 0x0005e2000c10190e */
[----:B------:R-:W-:Y:S05]  /*22d0*/  @!P1 BRA `(.L_x_35) ;  /* 0x0000000000049947 */ /* 0x000fea0003800000 */
[----:B------:R1:W5:Y:S02]  /*22e0*/  LDG.E.LTC128B R63, desc[UR14][R26.64] ;  /* 0x0000000e1a3f7981 */ /* 0x000364000c1e1920 */
.L_x_35:
[----:B------:R-:W-:Y:S05]  /*22f0*/  BSYNC B1 ;  /* 0x0000000000017941 */ /* 0x000fea0003800000 */
.L_x_34:
[----:B------:R-:W-:Y:S01]  /*2300*/  UIADD3 UR7, UP0, UR9, 0x20, URZ ;  /* 0x0000002009077890 */ /* 0x000fe2000ff1e03f */
[----:B------:R-:W-:Y:S01]  /*2310*/  ISETP.GT.AND P2, PT, R12, 0x8, P2 ;  /* 0x000000080c00780c */ /* 0x000fe20001744270 */
[----:B-----5:R-:W-:Y:S01]  /*2320*/  FMUL R14, R63, R10 ;  /* 0x0000000a3f0e7220 */ /* 0x020fe20000400000 */
[----:B------:R-:W-:Y:S01]  /*2330*/  IADD3 R60, P4, R65, R58, RZ ;  /* 0x0000003a413c7210 */ /* 0x000fe20007f9e0ff */
[----:B------:R-:W-:Y:S02]  /*2340*/  UIADD3.X UR8, URZ, UR10, URZ, UP0, !UPT ;  /* 0x0000000a3f087290 */ /* 0x000fe400087fe43f */
[----:B------:R-:W-:Y:S01]  /*2350*/  IADD3 R22, P5, R22, UR7, RZ ;  /* 0x0000000716167c10 */ /* 0x000fe2000ffbe0ff */
[----:B--2---:R-:W-:Y:S01]  /*2360*/  FFMA R67, R29, R9, R14 ;  /* 0x000000091d437223 */ /* 0x004fe2000000000e */
[----:B------:R-:W-:Y:S02]  /*2370*/  IMAD.X R61, R15, 0x1, R59, P4 ;  /* 0x000000010f3d7824 */ /* 0x000fe400020e063b */
[----:B------:R-:W-:-:S03]  /*2380*/  IADD3.X R23, R23, UR8, RZ, P5, !PT ;  /* 0x0000000817177c10 */ /* 0x000fc6000affe4ff */
[----:B------:R2:W-:Y:S04]  /*2390*/  @P1 STG.E desc[UR14][R60.64], R67 ;  /* 0x000000433c001986 */ /* 0x0005e8000c10190e */
[----:B------:R-:W3:Y:S01]  /*23a0*/  @P2 LDG.E.LTC128B R63, desc[UR14][R22.64] ;  /* 0x0000000e163f2981 */ /* 0x000ee2000c1e1920 */
[----:B------:R-:W-:Y:S01]  /*23b0*/  IADD3 R16, P1, R65, 0x20, RZ ;  /* 0x0000002041107810 */ /* 0x000fe20007f3e0ff */
[----:B------:R-:W-:Y:S01]  /*23c0*/  BSSY B1, `(.L_x_36) ;  /* 0x000000c000017945 */ /* 0x000fe20003800000 */
[----:B------:R-:W-:Y:S02]  /*23d0*/  ISETP.GT.AND P4, PT, R12, 0x8, P0 ;  /* 0x000000080c00780c */ /* 0x000fe40000784270 */
[----:B------:R-:W-:Y:S01]  /*23e0*/  IADD3 R28, P5, R16, R56, RZ ;  /* 0x00000038101c7210 */ /* 0x000fe20007fbe0ff */
[----:B------:R-:W-:Y:S01]  /*23f0*/  IMAD.X R14, RZ, RZ, R15, P1 ;  /* 0x000000ffff0e7224 */ /* 0x000fe200008e060f */
[----:B0-----:R-:W-:-:S03]  /*2400*/  IADD3 R20, P0, R20, UR7, RZ ;  /* 0x0000000714147c10 */ /* 0x001fc6000ff1e0ff */
[----:B------:R-:W-:Y:S01]  /*2410*/  IMAD.X R29, R14, 0x1, R57, P5 ;  /* 0x000000010e1d7824 */ /* 0x000fe200028e0639 */
[----:B------:R-:W-:Y:S01]  /*2420*/  IADD3.X R21, R21, UR8, RZ, P0, !PT ;  /* 0x0000000815157c10 */ /* 0x000fe200087fe4ff */
[----:B---3--:R-:W-:-:S04]  /*2430*/  FMUL R17, R63, R10 ;  /* 0x0000000a3f117220 */ /* 0x008fc80000400000 */
[----:B------:R-:W-:-:S05]  /*2440*/  FFMA R17, R30, R9, R17 ;  /* 0x000000091e117223 */ /* 0x000fca0000000011 */
[----:B------:R2:W-:Y:S01]  /*2450*/  @P2 STG.E desc[UR14][R28.64], R17 ;  /* 0x000000111c002986 */ /* 0x0005e2000c10190e */
[----:B------:R-:W-:Y:S05]  /*2460*/  @!P4 BRA `(.L_x_37) ;  /* 0x000000000004c947 */ /* 0x000fea0003800000 */
[----:B------:R0:W5:Y:S02]  /*2470*/  LDG.E.LTC128B R63, desc[UR14][R20.64] ;  /* 0x0000000e143f7981 */ /* 0x000164000c1e1920 */
.L_x_37:
[----:B------:R-:W-:Y:S05]  /*2480*/  BSYNC B1 ;  /* 0x0000000000017941 */ /* 0x000fea0003800000 */
.L_x_36:
[----:B0-----:R-:W-:Y:S01]  /*2490*/  IADD3 R20, P2, R16, R58, RZ ;  /* 0x0000003a10147210 */ /* 0x001fe20007f5e0ff */
[----:B-----5:R-:W-:Y:S01]  /*24a0*/  FMUL R22, R63, R10 ;  /* 0x0000000a3f167220 */ /* 0x020fe20000400000 */
[C---:B------:R-:W-:Y:S01]  /*24b0*/  ISETP.GT.AND P1, PT, R13.reuse, 0x10, PT ;  /* 0x000000100d00780c */ /* 0x040fe20003f24270 */
[----:B------:R-:W-:Y:S01]  /*24c0*/  BSSY B1, `(.L_x_38) ;  /* 0x000000b000017945 */ /* 0x000fe20003800000 */
[----:B------:R-:W-:Y:S01]  /*24d0*/  ISETP.GT.AND P0, PT, R13, 0x11, PT ;  /* 0x000000110d00780c */ /* 0x000fe20003f04270 */
[----:B------:R-:W-:Y:S01]  /*24e0*/  FFMA R31, R31, R9, R22 ;  /* 0x000000091f1f7223 */ /* 0x000fe20000000016 */
[----:B------:R-:W-:Y:S01]  /*24f0*/  IMAD.X R21, R14, 0x1, R59, P2 ;  /* 0x000000010e157824 */ /* 0x000fe200010e063b */
[----:B------:R-:W-:Y:S02]  /*2500*/  ISETP.GT.AND P5, PT, R12, RZ, P1 ;  /* 0x000000ff0c00720c */ /* 0x000fe40000fa4270 */
[----:B------:R-:W-:Y:S02]  /*2510*/  IADD3 R22, P2, R18, UR9, RZ ;  /* 0x0000000912167c10 */ /* 0x000fe4000ff5e0ff */
[----:B------:R0:W-:Y:S01]  /*2520*/  @P4 STG.E desc[UR14][R20.64], R31 ;  /* 0x0000001f14004986 */ /* 0x0001e2000c10190e */
[----:B--2---:R-:W-:-:S02]  /*2530*/  IADD3 R28, P6, R24, R65, RZ ;  /* 0x00000041181c7210 */ /* 0x004fc40007fde0ff */
[----:B------:R-:W-:-:S06]  /*2540*/  IADD3.X R23, R19, UR10, RZ, P2, !PT ;  /* 0x0000000a13177c10 */ /* 0x000fcc00097fe4ff */
[----:B------:R-:W-:Y:S05]  /*2550*/  @!P5 BRA `(.L_x_39) ;  /* 0x000000000004d947 */ /* 0x000fea0003800000 */
[----:B------:R2:W5:Y:S02]  /*2560*/  LDG.E.LTC128B R63, desc[UR14][R22.64] ;  /* 0x0000000e163f7981 */ /* 0x000564000c1e1920 */
.L_x_39:
[----:B------:R-:W-:Y:S05]  /*2570*/  BSYNC B1 ;  /* 0x0000000000017941 */ /* 0x000fea0003800000 */
.L_x_38:
[----:B-----5:R-:W-:Y:S01]  /*2580*/  FMUL R17, R63, R10 ;  /* 0x0000000a3f117220 */ /* 0x020fe20000400000 */
[----:B------:R-:W-:Y:S01]  /*2590*/  IMAD.X R29, R25, 0x1, R15, P6 ;  /* 0x00000001191d7824 */ /* 0x000fe200030e060f */
[----:B------:R-:W-:Y:S01]  /*25a0*/  ISETP.GT.AND P2, PT, R12, RZ, P0 ;  /* 0x000000ff0c00720c */ /* 0x000fe20000744270 */
[----:B------:R-:W-:Y:S01]  /*25b0*/  BSSY B1, `(.L_x_40) ;  /* 0x0000008000017945 */ /* 0x000fe20003800000 */
[----:B------:R-:W-:Y:S01]  /*25c0*/  FFMA R17, R32, R9, R17 ;  /* 0x0000000920117223 */ /* 0x000fe20000000011 */
[----:B0-----:R-:W-:Y:S02]  /*25d0*/  IADD3 R20, P6, R26, UR9, RZ ;  /* 0x000000091a147c10 */ /* 0x001fe4000ffde0ff */
[----:B------:R-:W-:Y:S02]  /*25e0*/  IADD3 R30, P4, R60, R65, RZ ;  /* 0x000000413c1e7210 */ /* 0x000fe40007f9e0ff */
[----:B------:R0:W-:Y:S01]  /*25f0*/  @P5 STG.E desc[UR14][R28.64], R17 ;  /* 0x000000111c005986 */ /* 0x0001e2000c10190e */
[----:B------:R-:W-:-:S05]  /*2600*/  IADD3.X R21, R27, UR10, RZ, P6, !PT ;  /* 0x0000000a1b157c10 */ /* 0x000fca000b7fe4ff */
[----:B------:R-:W-:Y:S05]  /*2610*/  @!P2 BRA `(.L_x_41) ;  /* 0x000000000004a947 */ /* 0x000fea0003800000 */
[----:B------:R3:W5:Y:S02]  /*2620*/  LDG.E.LTC128B R63, desc[UR14][R20.64] ;  /* 0x0000000e143f7981 */ /* 0x000764000c1e1920 */
.L_x_41:
[----:B------:R-:W-:Y:S05]  /*2630*/  BSYNC B1 ;  /* 0x0000000000017941 */ /* 0x000fea0003800000 */
.L_x_40:
[----:B-----5:R-:W-:Y:S01]  /*2640*/  FMUL R32, R63, R10 ;  /* 0x0000000a3f207220 */ /* 0x020fe20000400000 */
[----:B------:R-:W-:Y:S01]  /*2650*/  IMAD.X R31, R61, 0x1, R15, P4 ;  /* 0x000000013d1f7824 */ /* 0x000fe200020e060f */
[----:B------:R-:W-:Y:S01]  /*2660*/  ISETP.GT.AND P1, PT, R12, 0x8, P1 ;  /* 0x000000080c00780c */ /* 0x000fe20000f24270 */
[----:B------:R-:W-:Y:S01]  /*2670*/  BSSY B1, `(.L_x_42) ;  /* 0x0000008000017945 */ /* 0x000fe20003800000 */
[----:B------:R-:W-:Y:S01]  /*2680*/  FFMA R33, R33, R9, R32 ;  /* 0x0000000921217223 */ /* 0x000fe20000000020 */
[----:B------:R-:W-:Y:S02]  /*2690*/  IADD3 R18, P4, R18, UR7, RZ ;  /* 0x0000000712127c10 */ /* 0x000fe4000ff9e0ff */
[----:B------:R-:W-:Y:S02]  /*26a0*/  IADD3 R32, P5, R16, R24, RZ ;  /* 0x0000001810207210 */ /* 0x000fe40007fbe0ff */
[----:B------:R4:W-:Y:S01]  /*26b0*/  @P2 STG.E desc[UR14][R30.64], R33 ;  /* 0x000000211e002986 */ /* 0x0009e2000c10190e */
[----:B------:R-:W-:-:S05]  /*26c0*/  IADD3.X R19, R19, UR8, RZ, P4, !PT ;  /* 0x0000000813137c10 */ /* 0x000fca000a7fe4ff */
[----:B------:R-:W-:Y:S05]  /*26d0*/  @!P1 BRA `(.L_x_43) ;  /* 0x0000000000049947 */ /* 0x000fea0003800000 */
[----:B------:R0:W5:Y:S02]  /*26e0*/  LDG.E.LTC128B R63, desc[UR14][R18.64] ;  /* 0x0000000e123f7981 */ /* 0x000164000c1e1920 */
.L_x_43:
[----:B------:R-:W-:Y:S05]  /*26f0*/  BSYNC B1 ;  /* 0x0000000000017941 */ /* 0x000fea0003800000 */
.L_x_42:
[----:B0----5:R-:W-:Y:S01]  /*2700*/  FMUL R17, R63, R10 ;  /* 0x0000000a3f117220 */ /* 0x021fe20000400000 */
[----:B----4-:R-:W-:Y:S01]  /*2710*/  IMAD.X R33, R14, 0x1, R25, P5 ;  /* 0x000000010e217824 */ /* 0x010fe200028e0619 */
[----:B------:R-:W-:Y:S01]  /*2720*/  ISETP.GT.AND P2, PT, R12, 0x8, P0 ;  /* 0x000000080c00780c */ /* 0x000fe20000744270 */
[----:B------:R-:W-:Y:S01]  /*2730*/  BSSY B1, `(.L_x_44) ;  /* 0x0000007000017945 */ /* 0x000fe20003800000 */
[----:B------:R-:W-:Y:S01]  /*2740*/  FFMA R17, R34, R9, R17 ;  /* 0x0000000922117223 */ /* 0x000fe20000000011 */
[----:B------:R-:W-:-:S04]  /*2750*/  IADD3 R18, P0, R26, UR7, RZ ;  /* 0x000000071a127c10 */ /* 0x000fc8000ff1e0ff */
[----:B------:R0:W-:Y:S01]  /*2760*/  @P1 STG.E desc[UR14][R32.64], R17 ;  /* 0x0000001120001986 */ /* 0x0001e2000c10190e */
[----:B------:R-:W-:-:S05]  /*2770*/  IADD3.X R19, R27, UR8, RZ, P0, !PT ;  /* 0x000000081b137c10 */ /* 0x000fca00087fe4ff */
[----:B------:R-:W-:Y:S05]  /*2780*/  @!P2 BRA `(.L_x_45) ;  /* 0x000000000004a947 */ /* 0x000fea0003800000 */
[----:B------:R4:W5:Y:S02]  /*2790*/  LDG.E.LTC128B R63, desc[UR14][R18.64] ;  /* 0x0000000e123f7981 */ /* 0x000964000c1e1920 */
.L_x_45:
[----:B------:R-:W-:Y:S05]  /*27a0*/  BSYNC B1 ;  /* 0x0000000000017941 */ /* 0x000fea0003800000 */
.L_x_44:
[----:B----4-:R-:W-:Y:S01]  /*27b0*/  IADD3 R18, P5, R16, R60, RZ ;  /* 0x0000003c10127210 */ /* 0x010fe20007fbe0ff */
        /* <DEDUP_REMOVED lines=9> */
[----:B-1----:R-:W-:-:S02]  /*2850*/  IADD3 R26, P5, R28, R65, RZ ;  /* 0x000000411c1a7210 */ /* 0x002fc40007fbe0ff */
[----:B------:R-:W-:-:S06]  /*2860*/  IADD3.X R25, R23, UR10, RZ, P6, !PT ;  /* 0x0000000a17197c10 */ /* 0x000fcc000b7fe4ff */
[----:B------:R-:W-:Y:S05]  /*2870*/  @!P4 BRA `(.L_x_47) ;  /* 0x000000000004c947 */ /* 0x000fea0003800000 */
[----:B------:R1:W5:Y:S02]  /*2880*/  LDG.E.LTC128B R63, desc[UR14][R24.64] ;  /* 0x0000000e183f7981 */ /* 0x000364000c1e1920 */
.L_x_47:
[----:B------:R-:W-:Y:S05]  /*2890*/  BSYNC B1 ;  /* 0x0000000000017941 */ /* 0x000fea0003800000 */
.L_x_46:
[----:B0----5:R-:W-:Y:S01]  /*28a0*/  FMUL R17, R63, R10 ;  /* 0x0000000a3f117220 */ /* 0x021fe20000400000 */
[----:B------:R-:W-:Y:S01]  /*28b0*/  IMAD.X R27, R29, 0x1, R15, P5 ;  /* 0x000000011d1b7824 */ /* 0x000fe200028e060f */
[----:B------:R-:W-:Y:S01]  /*28c0*/  ISETP.GT.AND P2, PT, R12, RZ, P0 ;  /* 0x000000ff0c00720c */ /* 0x000fe20000744270 */
[----:B------:R-:W-:Y:S01]  /*28d0*/  BSSY B1, `(.L_x_48) ;  /* 0x0000008000017945 */ /* 0x000fe20003800000 */
[----:B------:R-:W-:Y:S01]  /*28e0*/  FFMA R17, R36, R9, R17 ;  /* 0x0000000924117223 */ /* 0x000fe20000000011 */
[----:B----4-:R-:W-:Y:S02]  /*28f0*/  IADD3 R18, P6, R20, UR9, RZ ;  /* 0x0000000914127c10 */ /* 0x010fe4000ffde0ff */
[----:B------:R-:W-:Y:S02]  /*2900*/  IADD3 R32, P5, R30, R65, RZ ;  /* 0x000000411e207210 */ /* 0x000fe40007fbe0ff */
[----:B------:R0:W-:Y:S01]  /*2910*/  @P4 STG.E desc[UR14][R26.64], R17 ;  /* 0x000000111a004986 */ /* 0x0001e2000c10190e */
[----:B------:R-:W-:-:S05]  /*2920*/  IADD3.X R19, R21, UR10, RZ, P6, !PT ;  /* 0x0000000a15137c10 */ /* 0x000fca000b7fe4ff */
[----:B------:R-:W-:Y:S05]  /*2930*/  @!P2 BRA `(.L_x_49) ;  /* 0x000000000004a947 */ /* 0x000fea0003800000 */
[----:B------:R4:W5:Y:S02]  /*2940*/  LDG.E.LTC128B R63, desc[UR14][R18.64] ;  /* 0x0000000e123f7981 */ /* 0x000964000c1e1920 */
.L_x_49:
[----:B------:R-:W-:Y:S05]  /*2950*/  BSYNC B1 ;  /* 0x0000000000017941 */ /* 0x000fea0003800000 */
.L_x_48:
[----:B-----5:R-:W-:Y:S01]  /*2960*/  FMUL R34, R63, R10 ;  /* 0x0000000a3f227220 */ /* 0x020fe20000400000 */
[----:B------:R-:W-:Y:S01]  /*2970*/  IMAD.X R33, R31, 0x1, R15, P5 ;  /* 0x000000011f217824 */ /* 0x000fe200028e060f */
[----:B------:R-:W-:Y:S01]  /*2980*/  ISETP.GT.AND P1, PT, R12, 0x8, P1 ;  /* 0x000000080c00780c */ /* 0x000fe20000f24270 */
[----:B------:R-:W-:Y:S01]  /*2990*/  BSSY B1, `(.L_x_50) ;  /* 0x0000008000017945 */ /* 0x000fe20003800000 */
[----:B------:R-:W-:Y:S01]  /*29a0*/  FFMA R37, R37, R9, R34 ;  /* 0x0000000925257223 */ /* 0x000fe20000000022 */
[----:B--2---:R-:W-:Y:S02]  /*29b0*/  IADD3 R22, P4, R22, UR7, RZ ;  /* 0x0000000716167c10 */ /* 0x004fe4000ff9e0ff */
[----:B------:R-:W-:Y:S02]  /*29c0*/  IADD3 R34, P5, R28, R16, RZ ;  /* 0x000000101c227210 */ /* 0x000fe40007fbe0ff */
[----:B------:R2:W-:Y:S01]  /*29d0*/  @P2 STG.E desc[UR14][R32.64], R37 ;  /* 0x0000002520002986 */ /* 0x0005e2000c10190e */
[----:B------:R-:W-:-:S05]  /*29e0*/  IADD3.X R23, R23, UR8, RZ, P4, !PT ;  /* 0x0000000817177c10 */ /* 0x000fca000a7fe4ff */
[----:B------:R-:W-:Y:S05]  /*29f0*/  @!P1 BRA `(.L_x_51) ;  /* 0x0000000000049947 */ /* 0x000fea0003800000 */
[----:B------:R0:W5:Y:S02]  /*2a00*/  LDG.E.LTC128B R63, desc[UR14][R22.64] ;  /* 0x0000000e163f7981 */ /* 0x000164000c1e1920 */
.L_x_51:
[----:B------:R-:W-:Y:S05]  /*2a10*/  BSYNC B1 ;  /* 0x0000000000017941 */ /* 0x000fea0003800000 */
.L_x_50:
[----:B0----5:R-:W-:Y:S01]  /*2a20*/  FMUL R17, R63, R10 ;  /* 0x0000000a3f117220 */ /* 0x021fe20000400000 */
[----:B------:R-:W-:Y:S01]  /*2a30*/  IMAD.X R35, R29, 0x1, R14, P5 ;  /* 0x000000011d237824 */ /* 0x000fe200028e060e */
[----:B------:R-:W-:Y:S01]  /*2a40*/  ISETP.GT.AND P2, PT, R12, 0x8, P0 ;  /* 0x000000080c00780c */ /* 0x000fe20000744270 */
[----:B------:R-:W-:Y:S01]  /*2a50*/  BSSY B1, `(.L_x_52) ;  /* 0x0000007000017945 */ /* 0x000fe20003800000 */
[----:B------:R-:W-:Y:S01]  /*2a60*/  FFMA R17, R38, R9, R17 ;  /* 0x0000000926117223 */ /* 0x000fe20000000011 */
[----:B---3--:R-:W-:-:S04]  /*2a70*/  IADD3 R20, P0, R20, UR7, RZ ;  /* 0x0000000714147c10 */ /* 0x008fc8000ff1e0ff */
[----:B------:R0:W-:Y:S01]  /*2a80*/  @P1 STG.E desc[UR14][R34.64], R17 ;  /* 0x0000001122001986 */ /* 0x0001e2000c10190e */
[----:B------:R-:W-:-:S05]  /*2a90*/  IADD3.X R21, R21, UR8, RZ, P0, !PT ;  /* 0x0000000815157c10 */ /* 0x000fca00087fe4ff */
[----:B------:R-:W-:Y:S05]  /*2aa0*/  @!P2 BRA `(.L_x_53) ;  /* 0x000000000004a947 */ /* 0x000fea0003800000 */
[----:B------:R3:W5:Y:S02]  /*2ab0*/  LDG.E.LTC128B R63, desc[UR14][R20.64] ;  /* 0x0000000e143f7981 */ /* 0x000764000c1e1920 */
.L_x_53:
[----:B------:R-:W-:Y:S05]  /*2ac0*/  BSYNC B1 ;  /* 0x0000000000017941 */ /* 0x000fea0003800000 */
.L_x_52:
[----:B---3--:R-:W-:Y:S01]  /*2ad0*/  IADD3 R20, P5, R30, R16, RZ ;  /* 0x000000101e147210 */ /* 0x008fe20007fbe0ff */
        /* <DEDUP_REMOVED lines=9> */
[----:B------:R-:W-:-:S02]  /*2b70*/  IADD3 R28, P5, R26, R65, RZ ;  /* 0x000000411a1c7210 */ /* 0x000fc40007fbe0ff */
[----:B------:R-:W-:-:S06]  /*2b80*/  IADD3.X R23, R25, UR10, RZ, P6, !PT ;  /* 0x0000000a19177c10 */ /* 0x000fcc000b7fe4ff */
[----:B------:R-:W-:Y:S05]  /*2b90*/  @!P4 BRA `(.L_x_55) ;  /* 0x000000000004c947 */ /* 0x000fea0003800000 */
[----:B------:R0:W5:Y:S02]  /*2ba0*/  LDG.E.LTC128B R63, desc[UR14][R22.64] ;  /* 0x0000000e163f7981 */ /* 0x000164000c1e1920 */
.L_x_55:
[----:B------:R-:W-:Y:S05]  /*2bb0*/  BSYNC B1 ;  /* 0x0000000000017941 */ /* 0x000fea0003800000 */
.L_x_54:
[----:B0----5:R-:W-:Y:S01]  /*2bc0*/  FMUL R17, R63, R10 ;  /* 0x0000000a3f117220 */ /* 0x021fe20000400000 */
[----:B------:R-:W-:Y:S01]  /*2bd0*/  IMAD.X R29, R27, 0x1, R15, P5 ;  /* 0x000000011b1d7824 */ /* 0x000fe200028e060f */
[----:B------:R-:W-:Y:S01]  /*2be0*/  ISETP.GT.AND P2, PT, R12, RZ, P0 ;  /* 0x000000ff0c00720c */ /* 0x000fe20000744270 */
[----:B------:R-:W-:Y:S01]  /*2bf0*/  BSSY B1, `(.L_x_56) ;  /* 0x0000008000017945 */ /* 0x000fe20003800000 */
[----:B------:R-:W-:Y:S01]  /*2c00*/  FFMA R17, R40, R9, R17 ;  /* 0x0000000928117223 */ /* 0x000fe20000000011 */
[----:B---3--:R-:W-:Y:S02]  /*2c10*/  IADD3 R20, P6, R18, UR9, RZ ;  /* 0x0000000912147c10 */ /* 0x008fe4000ffde0ff */
[----:B------:R-:W-:Y:S02]  /*2c20*/  IADD3 R30, P5, R32, R65, RZ ;  /* 0x00000041201e7210 */ /* 0x000fe40007fbe0ff */
[----:B------:R0:W-:Y:S01]  /*2c30*/  @P4 STG.E desc[UR14][R28.64], R17 ;  /* 0x000000111c004986 */ /* 0x0001e2000c10190e */
[----:B------:R-:W-:-:S05]  /*2c40*/  IADD3.X R21, R19, UR10, RZ, P6, !PT ;  /* 0x0000000a13157c10 */ /* 0x000fca000b7fe4ff */
[----:B------:R-:W-:Y:S05]  /*2c50*/  @!P2 BRA `(.L_x_57) ;  /* 0x000000000004a947 */ /* 0x000fea0003800000 */
[----:B------:R3:W5:Y:S02]  /*2c60*/  LDG.E.LTC128B R63, desc[UR14][R20.64] ;  /* 0x0000000e143f7981 */ /* 0x000764000c1e1920 */
.L_x_57:
[----:B------:R-:W-:Y:S05]  /*2c70*/  BSYNC B1 ;  /* 0x0000000000017941 */ /* 0x000fea0003800000 */
.L_x_56:
[----:B-----5:R-:W-:Y:S01]  /*2c80*/  FMUL R34, R63, R10 ;  /* 0x0000000a3f227220 */ /* 0x020fe20000400000 */
[----:B------:R-:W-:Y:S01]  /*2c90*/  IMAD.X R31, R33, 0x1, R15, P5 ;  /* 0x00000001211f7824 */ /* 0x000fe200028e060f */
[----:B------:R-:W-:Y:S01]  /*2ca0*/  ISETP.GT.AND P1, PT, R12, 0x8, P1 ;  /* 0x000000080c00780c */ /* 0x000fe20000f24270 */
[----:B------:R-:W-:Y:S01]  /*2cb0*/  BSSY B1, `(.L_x_58) ;  /* 0x0000008000017945 */ /* 0x000fe20003800000 */
[----:B------:R-:W-:Y:S01]  /*2cc0*/  FFMA R41, R41, R9, R34 ;  /* 0x0000000929297223 */ /* 0x000fe20000000022 */
[----:B-1----:R-:W-:Y:S02]  /*2cd0*/  IADD3 R24, P4, R24, UR7, RZ ;  /* 0x0000000718187c10 */ /* 0x002fe4000ff9e0ff */
[----:B------:R-:W-:Y:S02]  /*2ce0*/  IADD3 R34, P5, R26, R16, RZ ;  /* 0x000000101a227210 */ /* 0x000fe40007fbe0ff */
[----:B------:R1:W-:Y:S01]  /*2cf0*/  @P2 STG.E desc[UR14][R30.64], R41 ;  /* 0x000000291e002986 */ /* 0x0003e2000c10190e */
[----:B------:R-:W-:-:S05]  /*2d00*/  IADD3.X R25, R25, UR8, RZ, P4, !PT ;  /* 0x0000000819197c10 */ /* 0x000fca000a7fe4ff */
[----:B------:R-:W-:Y:S05]  /*2d10*/  @!P1 BRA `(.L_x_59) ;  /* 0x0000000000049947 */ /* 0x000fea0003800000 */
[----:B------:R0:W5:Y:S02]  /*2d20*/  LDG.E.LTC128B R63, desc[UR14][R24.64] ;  /* 0x0000000e183f7981 */ /* 0x000164000c1e1920 */
.L_x_59:
[----:B------:R-:W-:Y:S05]  /*2d30*/  BSYNC B1 ;  /* 0x0000000000017941 */ /* 0x000fea0003800000 */
.L_x_58:
[----:B0----5:R-:W-:Y:S01]  /*2d40*/  FMUL R17, R63, R10 ;  /* 0x0000000a3f117220 */ /* 0x021fe20000400000 */
[----:B------:R-:W-:Y:S01]  /*2d50*/  IMAD.X R35, R27, 0x1, R14, P5 ;  /* 0x000000011b237824 */ /* 0x000fe200028e060e */
[----:B------:R-:W-:Y:S01]  /*2d60*/  ISETP.GT.AND P2, PT, R12, 0x8, P0 ;  /* 0x000000080c00780c */ /* 0x000fe20000744270 */
[----:B------:R-:W-:Y:S01]  /*2d70*/  BSSY B1, `(.L_x_60) ;  /* 0x0000007000017945 */ /* 0x000fe20003800000 */
[----:B------:R-:W-:Y:S01]  /*2d80*/  FFMA R17, R42, R9, R17 ;  /* 0x000000092a117223 */ /* 0x000fe20000000011 */
[----:B----4-:R-:W-:-:S04]  /*2d90*/  IADD3 R18, P0, R18, UR7, RZ ;  /* 0x0000000712127c10 */ /* 0x010fc8000ff1e0ff */
[----:B------:R0:W-:Y:S01]  /*2da0*/  @P1 STG.E desc[UR14][R34.64], R17 ;  /* 0x0000001122001986 */ /* 0x0001e2000c10190e */
[----:B------:R-:W-:-:S05]  /*2db0*/  IADD3.X R19, R19, UR8, RZ, P0, !PT ;  /* 0x0000000813137c10 */ /* 0x000fca00087fe4ff */
[----:B------:R-:W-:Y:S05]  /*2dc0*/  @!P2 BRA `(.L_x_61) ;  /* 0x000000000004a947 */ /* 0x000fea0003800000 */
[----:B------:R4:W5:Y:S02]  /*2dd0*/  LDG.E.LTC128B R63, desc[UR14][R18.64] ;  /* 0x0000000e123f7981 */ /* 0x000964000c1e1920 */
.L_x_61:
[----:B------:R-:W-:Y:S05]  /*2de0*/  BSYNC B1 ;  /* 0x0000000000017941 */ /* 0x000fea0003800000 */
.L_x_60:
        /* <DEDUP_REMOVED lines=14> */
.L_x_63:
[----:B------:R-:W-:Y:S05]  /*2ed0*/  BSYNC B1 ;  /* 0x0000000000017941 */ /* 0x000fea0003800000 */
.L_x_62:
[----:B0----5:R-:W-:Y:S01]  /*2ee0*/  FMUL R17, R63, R10 ;  /* 0x0000000a3f117220 */ /* 0x021fe20000400000 */
[----:B------:R-:W-:Y:S01]  /*2ef0*/  IMAD.X R27, R29, 0x1, R15, P5 ;  /* 0x000000011d1b7824 */ /* 0x000fe200028e060f */
[----:B------:R-:W-:Y:S01]  /*2f00*/  ISETP.GT.AND P2, PT, R12, RZ, P0 ;  /* 0x000000ff0c00720c */ /* 0x000fe20000744270 */
[----:B------:R-:W-:Y:S01]  /*2f10*/  BSSY B1, `(.L_x_64) ;  /* 0x0000008000017945 */ /* 0x000fe20003800000 */
[----:B------:R-:W-:Y:S01]  /*2f20*/  FFMA R17, R44, R9, R17 ;  /* 0x000000092c117223 */ /* 0x000fe20000000011 */
[----:B----4-:R-:W-:Y:S02]  /*2f30*/  IADD3 R18, P6, R20, UR9, RZ ;  /* 0x0000000914127c10 */ /* 0x010fe4000ffde0ff */
[----:B--2---:R-:W-:Y:S02]  /*2f40*/  IADD3 R32, P5, R30, R65, RZ ;  /* 0x000000411e207210 */ /* 0x004fe40007fbe0ff */
[----:B------:R0:W-:Y:S01]  /*2f50*/  @P4 STG.E desc[UR14][R26.64], R17 ;  /* 0x000000111a004986 */ /* 0x0001e2000c10190e */
[----:B------:R-:W-:-:S05]  /*2f60*/  IADD3.X R19, R21, UR10, RZ, P6, !PT ;  /* 0x0000000a15137c10 */ /* 0x000fca000b7fe4ff */
[----:B------:R-:W-:Y:S05]  /*2f70*/  @!P2 BRA `(.L_x_65) ;  /* 0x000000000004a947 */ /* 0x000fea0003800000 */
[----:B------:R2:W5:Y:S02]  /*2f80*/  LDG.E.LTC128B R63, desc[UR14][R18.64] ;  /* 0x0000000e123f7981 */ /* 0x000564000c1e1920 */
.L_x_65:
[----:B------:R-:W-:Y:S05]  /*2f90*/  BSYNC B1 ;  /* 0x0000000000017941 */ /* 0x000fea0003800000 */
.L_x_64:
        /* <DEDUP_REMOVED lines=11> */
.L_x_67:
[----:B------:R-:W-:Y:S05]  /*3050*/  BSYNC B1 ;  /* 0x0000000000017941 */ /* 0x000fea0003800000 */
.L_x_66:
        /* <DEDUP_REMOVED lines=10> */
.L_x_69:
[----:B------:R-:W-:Y:S05]  /*3100*/  BSYNC B1 ;  /* 0x0000000000017941 */ /* 0x000fea0003800000 */
.L_x_68:
        /* <DEDUP_REMOVED lines=14> */
.L_x_71:
[----:B------:R-:W-:Y:S05]  /*31f0*/  BSYNC B1 ;  /* 0x0000000000017941 */ /* 0x000fea0003800000 */
.L_x_70:
[----:B0----5:R-:W-:Y:S01]  /*3200*/  FMUL R17, R63, R10 ;  /* 0x0000000a3f117220 */ /* 0x021fe20000400000 */
[----:B------:R-:W-:Y:S01]  /*3210*/  IMAD.X R29, R27, 0x1, R15, P6 ;  /* 0x000000011b1d7824 */ /* 0x000fe200030e060f */
[----:B------:R-:W-:Y:S01]  /*3220*/  ISETP.GT.AND P2, PT, R12, RZ, P1 ;  /* 0x000000ff0c00720c */ /* 0x000fe20000f44270 */
[----:B------:R-:W-:Y:S01]  /*3230*/  BSSY B1, `(.L_x_72) ;  /* 0x0000007000017945 */ /* 0x000fe20003800000 */
[----:B------:R-:W-:Y:S01]  /*3240*/  FFMA R17, R48, R9, R17 ;  /* 0x0000000930117223 */ /* 0x000fe20000000011 */
[----:B------:R-:W-:-:S04]  /*3250*/  IADD3 R34, P0, R18, UR9, RZ ;  /* 0x0000000912227c10 */ /* 0x000fc8000ff1e0ff */
[----:B------:R0:W-:Y:S01]  /*3260*/  @P5 STG.E desc[UR14][R28.64], R17 ;  /* 0x000000111c005986 */ /* 0x0001e2000c10190e */
[----:B------:R-:W-:-:S05]  /*3270*/  IADD3.X R35, R19, UR10, RZ, P0, !PT ;  /* 0x0000000a13237c10 */ /* 0x000fca00087fe4ff */
[----:B------:R-:W-:Y:S05]  /*3280*/  @!P2 BRA `(.L_x_73) ;  /* 0x000000000004a947 */ /* 0x000fea0003800000 */
[----:B------:R0:W5:Y:S02]  /*3290*/  LDG.E.LTC128B R63, desc[UR14][R34.64] ;  /* 0x0000000e223f7981 */ /* 0x000164000c1e1920 */
.L_x_73:
[----:B------:R-:W-:Y:S05]  /*32a0*/  BSYNC B1 ;  /* 0x0000000000017941 */ /* 0x000fea0003800000 */
.L_x_72:
[----:B---3--:R-:W-:Y:S01]  /*32b0*/  IADD3 R20, P5, R32, R65, RZ ;  /* 0x0000004120147210 */ /* 0x008fe20007fbe0ff */
[----:B-1---5:R-:W-:Y:S01]  /*32c0*/  FMUL R30, R63, R10 ;  /* 0x0000000a3f1e7220 */ /* 0x022fe20000400000 */
[----:B------:R-:W-:Y:S01]  /*32d0*/  ISETP.GT.AND P4, PT, R12, 0x8, P4 ;  /* 0x000000080c00780c */ /* 0x000fe20002784270 */
[----:B------:R-:W-:Y:S01]  /*32e0*/  BSSY B1, `(.L_x_74) ;  /* 0x000000a000017945 */ /* 0x000fe20003800000 */
[----:B------:R-:W-:Y:S01]  /*32f0*/  IADD3 R24, P6, R24, UR7, RZ ;  /* 0x0000000718187c10 */ /* 0x000fe2000ffde0ff */
[----:B------:R-:W-:Y:S01]  /*3300*/  FFMA R49, R49, R9, R30 ;  /* 0x0000000931317223 */ /* 0x000fe2000000001e */
[----:B------:R-:W-:Y:S01]  /*3310*/  IMAD.X R21, R33, 0x1, R15, P5 ;  /* 0x0000000121157824 */ /* 0x000fe200028e060f */
[----:B------:R-:W-:Y:S02]  /*3320*/  ISETP.GT.AND P0, PT, R13, 0x38, PT ;  /* 0x000000380d00780c */ /* 0x000fe40003f04270 */
[----:B------:R-:W-:Y:S02]  /*3330*/  IADD3 R30, P5, R26, R16, RZ ;  /* 0x000000101a1e7210 */ /* 0x000fe40007fbe0ff */
[----:B------:R1:W-:Y:S01]  /*3340*/  @P2 STG.E desc[UR14][R20.64], R49 ;  /* 0x0000003114002986 */ /* 0x0003e2000c10190e */
[----:B------:R-:W-:-:S03]  /*3350*/  IADD3.X R25, R25, UR8, RZ, P6, !PT ;  /* 0x0000000819197c10 */ /* 0x000fc6000b7fe4ff */
[----:B------:R-:W-:Y:S07]  /*3360*/  @!P4 BRA `(.L_x_75) ;  /* 0x000000000004c947 */ /* 0x000fee0003800000 */
[----:B------:R3:W5:Y:S02]  /*3370*/  LDG.E.LTC128B R63, desc[UR14][R24.64] ;  /* 0x0000000e183f7981 */ /* 0x000764000c1e1920 */
.L_x_75:
[----:B------:R-:W-:Y:S05]  /*3380*/  BSYNC B1 ;  /* 0x0000000000017941 */ /* 0x000fea0003800000 */
.L_x_74:
[----:B0----5:R-:W-:Y:S01]  /*3390*/  FMUL R17, R63, R10 ;  /* 0x0000000a3f117220 */ /* 0x021fe20000400000 */
[----:B------:R-:W-:Y:S01]  /*33a0*/  IMAD.X R31, R27, 0x1, R14, P5 ;  /* 0x000000011b1f7824 */ /* 0x000fe200028e060e */
[----:B------:R-:W-:Y:S01]  /*33b0*/  ISETP.GT.AND P1, PT, R12, 0x8, P1 ;  /* 0x000000080c00780c */ /* 0x000fe20000f24270 */
[----:B------:R-:W-:Y:S01]  /*33c0*/  BSSY B1, `(.L_x_76) ;  /* 0x0000008000017945 */ /* 0x000fe20003800000 */
[----:B------:R-:W-:Y:S01]  /*33d0*/  FFMA R17, R50, R9, R17 ;  /* 0x0000000932117223 */ /* 0x000fe20000000011 */
[----:B--2---:R-:W-:Y:S02]  /*33e0*/  IADD3 R18, P5, R18, UR7, RZ ;  /* 0x0000000712127c10 */ /* 0x004fe4000ffbe0ff */
[----:B------:R-:W-:Y:S02]  /*33f0*/  ISETP.GT.AND P2, PT, R13, 0x39, PT ;  /* 0x000000390d00780c */ /* 0x000fe40003f44270 */
[----:B------:R0:W-:Y:S01]  /*3400*/  @P4 STG.E desc[UR14][R30.64], R17 ;  /* 0x000000111e004986 */ /* 0x0001e2000c10190e */
[----:B------:R-:W-:-:S05]  /*3410*/  IADD3.X R19, R19, UR8, RZ, P5, !PT ;  /* 0x0000000813137c10 */ /* 0x000fca000affe4ff */
[----:B------:R-:W-:Y:S05]  /*3420*/  @!P1 BRA `(.L_x_77) ;  /* 0x0000000000049947 */ /* 0x000fea0003800000 */
[----:B------:R2:W5:Y:S02]  /*3430*/  LDG.E.LTC128B R63, desc[UR14][R18.64] ;  /* 0x0000000e123f7981 */ /* 0x000564000c1e1920 */
.L_x_77:
[----:B------:R-:W-:Y:S05]  /*3440*/  BSYNC B1 ;  /* 0x0000000000017941 */ /* 0x000fea0003800000 */
.L_x_76:
[----:B--2---:R-:W-:Y:S01]  /*3450*/  IADD3 R18, P6, R32, R16, RZ ;  /* 0x0000001020127210 */ /* 0x004fe20007fde0ff */
[----:B-----5:R-:W-:Y:S01]  /*3460*/  FMUL R26, R63, R10 ;  /* 0x0000000a3f1a7220 */ /* 0x020fe20000400000 */
[----:B------:R-:W-:Y:S01]  /*3470*/  ISETP.GT.AND P4, PT, R12, RZ, P0 ;  /* 0x000000ff0c00720c */ /* 0x000fe20000784270 */
[----:B------:R-:W-:Y:S01]  /*3480*/  BSSY B1, `(.L_x_78) ;  /* 0x0000009000017945 */ /* 0x000fe20003800000 */
[----:B---3--:R-:W-:Y:S01]  /*3490*/  IADD3 R24, P5, R28, R65, RZ ;  /* 0x000000411c187210 */ /* 0x008fe20007fbe0ff */
[----:B------:R-:W-:Y:S02]  /*34a0*/  IMAD.X R19, R33, 0x1, R14, P6 ;  /* 0x0000000121137824 */ /* 0x000fe400030e060e */
[----:B------:R-:W-:-:S05]  /*34b0*/  FFMA R51, R51, R9, R26 ;  /* 0x0000000933337223 */ /* 0x000fca000000001a */
[----:B------:R2:W-:Y:S03]  /*34c0*/  @P1 STG.E desc[UR14][R18.64], R51 ;  /* 0x0000003312001986 */ /* 0x0005e6000c10190e */
[----:B------:R-:W-:Y:S05]  /*34d0*/  @!P4 BRA `(.L_x_79) ;  /* 0x00000000000cc947 */ /* 0x000fea0003800000 */
[----:B--2---:R-:W-:-:S04]  /*34e0*/  IADD3 R18, P1, R22, UR9, RZ ;  /* 0x0000000916127c10 */ /* 0x004fc8000ff3e0ff */
[----:B------:R-:W-:-:S05]  /*34f0*/  IADD3.X R19, R23, UR10, RZ, P1, !PT ;  /* 0x0000000a17137c10 */ /* 0x000fca0008ffe4ff */
[----:B------:R3:W5:Y:S04]  /*3500*/  LDG.E.LTC128B R63, desc[UR14][R18.64] ;  /* 0x0000000e123f7981 */ /* 0x000768000c1e1920 */
.L_x_79:
[----:B------:R-:W-:Y:S05]  /*3510*/  BSYNC B1 ;  /* 0x0000000000017941 */ /* 0x000fea0003800000 */
.L_x_78:
[----:B-----5:R-:W-:Y:S01]  /*3520*/  FMUL R13, R63, R10 ;  /* 0x0000000a3f0d7220 */ /* 0x020fe20000400000 */
[----:B------:R-:W-:Y:S01]  /*3530*/  IMAD.X R25, R29, 0x1, R15, P5 ;  /* 0x000000011d197824 */ /* 0x000fe200028e060f */
[----:B------:R-:W-:Y:S01]  /*3540*/  ISETP.GT.AND P1, PT, R12, RZ, P2 ;  /* 0x000000ff0c00720c */ /* 0x000fe20001724270 */
[----:B------:R-:W-:Y:S01]  /*3550*/  BSSY B1, `(.L_x_80) ;  /* 0x0000008000017945 */ /* 0x000fe20003800000 */
[----:B------:R-:W-:Y:S01]  /*3560*/  FFMA R13, R52, R9, R13 ;  /* 0x00000009340d7223 */ /* 0x000fe2000000000d */
[----:B--23--:R-:W-:Y:S02]  /*3570*/  IADD3 R18, P6, R34, UR9, RZ ;  /* 0x0000000922127c10 */ /* 0x00cfe4000ffde0ff */
[----:B------:R-:W-:Y:S02]  /*3580*/  IADD3 R26, P5, R20, R65, RZ ;  /* 0x00000041141a7210 */ /* 0x000fe40007fbe0ff */
[----:B------:R2:W-:Y:S01]  /*3590*/  @P4 STG.E desc[UR14][R24.64], R13 ;  /* 0x0000000d18004986 */ /* 0x0005e2000c10190e */
[----:B------:R-:W-:-:S05]  /*35a0*/  IADD3.X R19, R35, UR10, RZ, P6, !PT ;  /* 0x0000000a23137c10 */ /* 0x000fca000b7fe4ff */
[----:B------:R-:W-:Y:S05]  /*35b0*/  @!P1 BRA `(.L_x_81) ;  /* 0x0000000000049947 */ /* 0x000fea0003800000 */
[----:B------:R3:W5:Y:S02]  /*35c0*/  LDG.E.LTC128B R63, desc[UR14][R18.64] ;  /* 0x0000000e123f7981 */ /* 0x000764000c1e1920 */
.L_x_81:
[----:B------:R-:W-:Y:S05]  /*35d0*/  BSYNC B1 ;  /* 0x0000000000017941 */ /* 0x000fea0003800000 */
.L_x_80:
[----:B---3-5:R-:W-:Y:S01]  /*35e0*/  FMUL R18, R63, R10 ;  /* 0x0000000a3f127220 */ /* 0x028fe20000400000 */
[----:B------:R-:W-:Y:S01]  /*35f0*/  IMAD.X R27, R21, 0x1, R15, P5 ;  /* 0x00000001151b7824 */ /* 0x000fe200028e060f */
[----:B------:R-:W-:Y:S01]  /*3600*/  ISETP.GT.AND P0, PT, R12, 0x8, P0 ;  /* 0x000000080c00780c */ /* 0x000fe20000704270 */
[----:B------:R-:W-:Y:S01]  /*3610*/  BSSY B1, `(.L_x_82) ;  /* 0x0000008000017945 */ /* 0x000fe20003800000 */
[----:B------:R-:W-:Y:S01]  /*3620*/  FFMA R53, R53, R9, R18 ;  /* 0x0000000935357223 */ /* 0x000fe20000000012 */
[----:B------:R-:W-:Y:S02]  /*3630*/  IADD3 R18, P4, R22, UR7, RZ ;  /* 0x0000000716127c10 */ /* 0x000fe4000ff9e0ff */
[----:B--2---:R-:W-:Y:S02]  /*3640*/  IADD3 R24, P5, R28, R16, RZ ;  /* 0x000000101c187210 */ /* 0x004fe40007fbe0ff */
[----:B------:R2:W-:Y:S01]  /*3650*/  @P1 STG.E desc[UR14][R26.64], R53 ;  /* 0x000000351a001986 */ /* 0x0005e2000c10190e */
[----:B------:R-:W-:-:S05]  /*3660*/  IADD3.X R19, R23, UR8, RZ, P4, !PT ;  /* 0x0000000817137c10 */ /* 0x000fca000a7fe4ff */
[----:B------:R-:W-:Y:S05]  /*3670*/  @!P0 BRA `(.L_x_83) ;  /* 0x0000000000048947 */ /* 0x000fea0003800000 */
[----:B------:R3:W5:Y:S02]  /*3680*/  LDG.E.LTC128B R63, desc[UR14][R18.64] ;  /* 0x0000000e123f7981 */ /* 0x000764000c1e1920 */
.L_x_83:
[----:B------:R-:W-:Y:S05]  /*3690*/  BSYNC B1 ;  /* 0x0000000000017941 */ /* 0x000fea0003800000 */
.L_x_82:
[----:B------:R-:W-:Y:S01]  /*36a0*/  ISETP.GT.AND P2, PT, R12, 0x8, P2 ;  /* 0x000000080c00780c */ /* 0x000fe20001744270 */
[----:B-----5:R-:W-:Y:S01]  /*36b0*/  FMUL R13, R63, R10 ;  /* 0x0000000a3f0d7220 */ /* 0x020fe20000400000 */
[----:B------:R-:W-:Y:S01]  /*36c0*/  IMAD.X R25, R29, 0x1, R14, P5 ;  /* 0x000000011d197824 */ /* 0x000fe200028e060e */
[----:B------:R-:W-:Y:S02]  /*36d0*/  BSSY B1, `(.L_x_84) ;  /* 0x0000007000017945 */ /* 0x000fe40003800000 */
[----:B------:R-:W-:-:S05]  /*36e0*/  FFMA R15, R54, R9, R13 ;  /* 0x00000009360f7223 */ /* 0x000fca000000000d */
[----:B------:R0:W-:Y:S01]  /*36f0*/  @P0 STG.E desc[UR14][R24.64], R15 ;  /* 0x0000000f18000986 */ /* 0x0001e2000c10190e */
[----:B------:R-:W-:-:S04]  /*3700*/  IADD3 R12, P0, R34, UR7, RZ ;  /* 0x00000007220c7c10 */ /* 0x000fc8000ff1e0ff */
[----:B------:R-:W-:Y:S01]  /*3710*/  IADD3.X R13, R35, UR8, RZ, P0, !PT ;  /* 0x00000008230d7c10 */ /* 0x000fe200087fe4ff */
[----:B------:R-:W-:Y:S08]  /*3720*/  @!P2 BRA `(.L_x_85) ;  /* 0x000000000004a947 */ /* 0x000ff00003800000 */
[----:B------:R0:W5:Y:S02]  /*3730*/  LDG.E.LTC128B R63, desc[UR14][R12.64] ;  /* 0x0000000e0c3f7981 */ /* 0x000164000c1e1920 */
.L_x_85:
[----:B------:R-:W-:Y:S05]  /*3740*/  BSYNC B1 ;  /* 0x0000000000017941 */ /* 0x000fea0003800000 */
.L_x_84:
[----:B------:R-:W-:Y:S05]  /*3750*/  @!P2 BRA `(.L_x_86) ;  /* 0x0000000800d4a947 */ /* 0x000fea0003800000 */
[----:B------:R-:W-:Y:S01]  /*3760*/  IADD3 R16, P0, R20, R16, RZ ;  /* 0x0000001014107210 */ /* 0x000fe20007f1e0ff */
[----:B0----5:R-:W-:-:S04]  /*3770*/  FMUL R12, R63, R10 ;  /* 0x0000000a3f0c7220 */ /* 0x021fc80000400000 */
[----:B------:R-:W-:Y:S02]  /*3780*/  IMAD.X R17, R21, 0x1, R14, P0 ;  /* 0x0000000115117824 */ /* 0x000fe400000e060e */
[----:B------:R-:W-:-:S05]  /*3790*/  FFMA R55, R55, R9, R12 ;  /* 0x0000000937377223 */ /* 0x000fca000000000c */
[----:B------:R0:W-:Y:S01]  /*37a0*/  STG.E desc[UR14][R16.64], R55 ;  /* 0x0000003710007986 */ /* 0x0001e2000c10190e */
[----:B------:R-:W-:Y:S05]  /*37b0*/  BRA `(.L_x_86) ;  /* 0x0000000800bc7947 */ /* 0x000fea0003800000 */
.L_x_27:
[----:B------:R-:W-:Y:S01]  /*37c0*/  ULDC.64 UR8, c[0x0][0x6c0] ;  /* 0x0001b00000087ab9 */ /* 0x000fe20000000a00 */
[----:B------:R-:W-:Y:S01]  /*37d0*/  ISETP.GT.AND P2, PT, R13, 0x1, PT ;  /* 0x000000010d00780c */ /* 0x000fe20003f44270 */
[-C--:B--2---:R-:W-:Y:S01]  /*37e0*/  FMUL R19, R24, R9.reuse ;  /* 0x0000000918137220 */ /* 0x084fe20000400000 */
[----:B------:R-:W-:Y:S01]  /*37f0*/  LEA R14, P1, R58, UR8, 0x2 ;  /* 0x000000083a0e7c11 */ /* 0x000fe2000f8210ff */
[-C--:B------:R-:W-:Y:S01]  /*3800*/  FMUL R25, R25, R9.reuse ;  /* 0x0000000919197220 */ /* 0x080fe20000400000 */
[----:B------:R-:W-:Y:S01]  /*3810*/  ISETP.GT.AND P4, PT, R12, RZ, P2 ;  /* 0x000000ff0c00720c */ /* 0x000fe20001784270 */
[----:B------:R-:W-:Y:S01]  /*3820*/  IMAD.SHL.U32 R61, R68, 0x20, RZ ;  /* 0x00000020443d7824 */ /* 0x000fe200078e00ff */
[----:B------:R-:W-:Y:S01]  /*3830*/  LEA.HI.X R15, R58, UR9, R57, 0x2, P1 ;  /* 0x000000093a0f7c11 */ /* 0x000fe200088f1439 */
[-C--:B------:R-:W-:Y:S01]  /*3840*/  FMUL R21, R26, R9.reuse ;  /* 0x000000091a157220 */ /* 0x080fe20000400000 */
[----:B------:R-:W-:Y:S01]  /*3850*/  ISETP.GT.AND P1, PT, R12, 0x8, P0 ;  /* 0x000000080c00780c */ /* 0x000fe20000724270 */
[-C--:B------:R-:W-:Y:S01]  /*3860*/  FMUL R27, R27, R9.reuse ;  /* 0x000000091b1b7220 */ /* 0x080fe20000400000 */
[----:B------:R-:W-:Y:S01]  /*3870*/  ISETP.GT.AND P0, PT, R13, 0x8, PT ;  /* 0x000000080d00780c */ /* 0x000fe20003f04270 */
[----:B------:R0:W-:Y:S01]  /*3880*/  @P5 STG.E desc[UR14][R14.64], R19 ;  /* 0x000000130e005986 */ /* 0x0001e2000c10190e */
[-C--:B------:R-:W-:Y:S01]  /*3890*/  LEA R16, P5, R68, R14.reuse, 0x2 ;  /* 0x0000000e44107211 */ /* 0x080fe200078a10ff */
[-C--:B------:R-:W-:Y:S01]  /*38a0*/  FMUL R23, R28, R9.reuse ;  /* 0x000000091c177220 */ /* 0x080fe20000400000 */
[----:B------:R-:W-:Y:S01]  /*38b0*/  ISETP.GT.AND P2, PT, R12, 0x8, P2 ;  /* 0x000000080c00780c */ /* 0x000fe20001744270 */
[----:B------:R-:W-:Y:S01]  /*38c0*/  FMUL R29, R29, R9 ;  /* 0x000000091d1d7220 */ /* 0x000fe20000400000 */
[--C-:B------:R-:W-:Y:S01]  /*38d0*/  LEA.HI.X R17, R68, R15, R69.reuse, 0x2, P5 ;  /* 0x0000000f44117211 */ /* 0x100fe200028f1445 */
[-C--:B------:R-:W-:Y:S01]  /*38e0*/  FMUL R57, R30, R9.reuse ;  /* 0x000000091e397220 */ /* 0x080fe20000400000 */
[----:B------:R-:W-:Y:S01]  /*38f0*/  SHF.L.U64.HI R59, R68, 0x5, R69 ;  /* 0x00000005443b7819 */ /* 0x000fe20000010245 */
[-C--:B------:R-:W-:Y:S01]  /*3900*/  FMUL R31, R31, R9.reuse ;  /* 0x000000091f1f7220 */ /* 0x080fe20000400000 */
[C---:B------:R-:W-:Y:S01]  /*3910*/  ISETP.GT.AND P5, PT, R12.reuse, RZ, P0 ;  /* 0x000000ff0c00720c */ /* 0x040fe200007a4270 */
[----:B------:R-:W-:Y:S01]  /*3920*/  @P4 STG.E desc[UR14][R16.64], R25 ;  /* 0x0000001910004986 */ /* 0x000fe2000c10190e */
[----:B------:R-:W-:Y:S01]  /*3930*/  IADD3 R18, P4, R61, R14, RZ ;  /* 0x0000000e3d127210 */ /* 0x000fe20007f9e0ff */
[-C--:B------:R-:W-:Y:S01]  /*3940*/  FMUL R33, R33, R9.reuse ;  /* 0x0000000921217220 */ /* 0x080fe20000400000 */
[----:B------:R-:W-:Y:S01]  /*3950*/  IADD3 R20, P6, R61, R16, RZ ;  /* 0x000000103d147210 */ /* 0x000fe20007fde0ff */
[----:B------:R1:W-:Y:S01]  /*3960*/  @P1 STG.E desc[UR14][R14.64+0x20], R21 ;  /* 0x000020150e001986 */ /* 0x0003e2000c10190e */
[----:B------:R-:W-:Y:S01]  /*3970*/  ISETP.GT.AND P1, PT, R13, 0x9, PT ;  /* 0x000000090d00780c */ /* 0x000fe20003f24270 */
[----:B0-----:R-:W-:Y:S01]  /*3980*/  IMAD.X R19, R59, 0x1, R15, P4 ;  /* 0x000000013b137824 */ /* 0x001fe200020e060f */
[C---:B------:R-:W-:Y:S01]  /*3990*/  ISETP.GT.AND P0, PT, R12.reuse, 0x8, P0 ;  /* 0x000000080c00780c */ /* 0x040fe20000704270 */
[----:B------:R0:W-:Y:S01]  /*39a0*/  @P2 STG.E desc[UR14][R16.64+0x20], R27 ;  /* 0x0000201b10002986 */ /* 0x0001e2000c10190e */
[C---:B------:R-:W-:Y:S01]  /*39b0*/  ISETP.GT.AND P4, PT, R12.reuse, RZ, P1 ;  /* 0x000000ff0c00720c */ /* 0x040fe20000f84270 */
[-C--:B------:R-:W-:Y:S01]  /*39c0*/  FMUL R35, R35, R9.reuse ;  /* 0x0000000923237220 */ /* 0x080fe20000400000 */
[----:B------:R-:W-:Y:S01]  /*39d0*/  IADD3 R63, P2, R61, 0x20, RZ ;  /* 0x000000203d3f7810 */ /* 0x000fe20007f5e0ff */
[----:B------:R2:W-:Y:S01]  /*39e0*/  @P5 STG.E desc[UR14][R18.64], R23 ;  /* 0x0000001712005986 */ /* 0x0005e2000c10190e */
[----:B------:R-:W-:Y:S01]  /*39f0*/  ISETP.GT.AND P1, PT, R12, 0x8, P1 ;  /* 0x000000080c00780c */ /* 0x000fe20000f24270 */
[-C--:B------:R-:W-:Y:S01]  /*3a00*/  FMUL R37, R37, R9.reuse ;  /* 0x0000000925257220 */ /* 0x080fe20000400000 */
[-C--:B------:R-:W-:Y:S01]  /*3a10*/  FMUL R39, R39, R9.reuse ;  /* 0x0000000927277220 */ /* 0x080fe20000400000 */
[----:B-1----:R-:W-:Y:S01]  /*3a20*/  IADD3 R14, P5, R63, R14, RZ ;  /* 0x0000000e3f0e7210 */ /* 0x002fe20007fbe0ff */
[----:B------:R-:W-:Y:S01]  /*3a30*/  IMAD.X R21, R59, 0x1, R17, P6 ;  /* 0x000000013b157824 */ /* 0x000fe200030e0611 */
[----:B------:R-:W-:Y:S01]  /*3a40*/  IADD3 R22, P6, R61, R18, RZ ;  /* 0x000000123d167210 */ /* 0x000fe20007fde0ff */
[----:B------:R-:W-:Y:S01]  /*3a50*/  IMAD.X R65, RZ, RZ, R59, P2 ;  /* 0x000000ffff417224 */ /* 0x000fe200010e063b */
[----:B------:R-:W-:Y:S01]  /*3a60*/  ISETP.GT.AND P2, PT, R13, 0x10, PT ;  /* 0x000000100d00780c */ /* 0x000fe20003f44270 */
[-C--:B0-----:R-:W-:Y:S01]  /*3a70*/  FMUL R27, R32, R9.reuse ;  /* 0x00000009201b7220 */ /* 0x081fe20000400000 */
[----:B------:R0:W-:Y:S01]  /*3a80*/  @P4 STG.E desc[UR14][R20.64], R29 ;  /* 0x0000001d14004986 */ /* 0x0001e2000c10190e */
[----:B------:R-:W-:Y:S01]  /*3a90*/  IMAD.X R15, R65, 0x1, R15, P5 ;  /* 0x00000001410f7824 */ /* 0x000fe200028e060f */
[----:B------:R-:W-:Y:S01]  /*3aa0*/  IADD3 R16, P4, R63, R16, RZ ;  /* 0x000000103f107210 */ /* 0x000fe20007f9e0ff */
[----:B--2---:R-:W-:Y:S01]  /*3ab0*/  IMAD.X R23, R59, 0x1, R19, P6 ;  /* 0x000000013b177824 */ /* 0x004fe200030e0613 */
[----:B------:R-:W-:Y:S01]  /*3ac0*/  ISETP.GT.AND P5, PT, R12, RZ, P2 ;  /* 0x000000ff0c00720c */ /* 0x000fe200017a4270 */
[----:B------:R-:W-:Y:S01]  /*3ad0*/  FMUL R41, R41, R9 ;  /* 0x0000000929297220 */ /* 0x000fe20000400000 */
[----:B------:R1:W-:Y:S01]  /*3ae0*/  @P0 STG.E desc[UR14][R14.64], R57 ;  /* 0x000000390e000986 */ /* 0x0003e2000c10190e */
[----:B------:R-:W-:Y:S01]  /*3af0*/  ISETP.GT.AND P0, PT, R13, 0x11, PT ;  /* 0x000000110d00780c */ /* 0x000fe20003f04270 */
[----:B------:R-:W-:-:S02]  /*3b00*/  IMAD.X R17, R65, 0x1, R17, P4 ;  /* 0x0000000141117824 */ /* 0x000fc400020e0611 */
[-C--:B------:R-:W-:Y:S01]  /*3b10*/  FMUL R43, R43, R9.reuse ;  /* 0x000000092b2b7220 */ /* 0x080fe20000400000 */
[-C--:B------:R-:W-:Y:S01]  /*3b20*/  FMUL R45, R45, R9.reuse ;  /* 0x000000092d2d7220 */ /* 0x080fe20000400000 */
[----:B------:R-:W-:Y:S01]  /*3b30*/  ISETP.GT.AND P4, PT, R12, RZ, P0 ;  /* 0x000000ff0c00720c */ /* 0x000fe20000784270 */
[-C--:B0-----:R-:W-:Y:S01]  /*3b40*/  FMUL R29, R34, R9.reuse ;  /* 0x00000009221d7220 */ /* 0x081fe20000400000 */
[----:B------:R0:W-:Y:S01]  /*3b50*/  @P1 STG.E desc[UR14][R16.64], R31 ;  /* 0x0000001f10001986 */ /* 0x0001e2000c10190e */
[C---:B------:R-:W-:Y:S01]  /*3b60*/  ISETP.GT.AND P1, PT, R12.reuse, 0x8, P2 ;  /* 0x000000080c00780c */ /* 0x040fe20001724270 */
[-C--:B------:R-:W-:Y:S01]  /*3b70*/  FMUL R47, R47, R9.reuse ;  /* 0x000000092f2f7220 */ /* 0x080fe20000400000 */
[----:B------:R-:W-:Y:S01]  /*3b80*/  IADD3 R24, P2, R61, R20, RZ ;  /* 0x000000143d187210 */ /* 0x000fe20007f5e0ff */
[----:B------:R2:W-:Y:S01]  /*3b90*/  @P5 STG.E desc[UR14][R22.64], R27 ;  /* 0x0000001b16005986 */ /* 0x0005e2000c10190e */
[----:B-1----:R-:W-:Y:S01]  /*3ba0*/  IADD3 R14, P5, R63, R18, RZ ;  /* 0x000000123f0e7210 */ /* 0x002fe20007fbe0ff */
[-C--:B------:R-:W-:Y:S01]  /*3bb0*/  FMUL R49, R49, R9.reuse ;  /* 0x0000000931317220 */ /* 0x080fe20000400000 */
[C---:B------:R-:W-:Y:S01]  /*3bc0*/  ISETP.GT.AND P0, PT, R12.reuse, 0x8, P0 ;  /* 0x000000080c00780c */ /* 0x040fe20000704270 */
[----:B------:R-:W-:Y:S01]  /*3bd0*/  IMAD.X R25, R59, 0x1, R21, P2 ;  /* 0x000000013b197824 */ /* 0x000fe200010e0615 */
[----:B------:R-:W-:Y:S01]  /*3be0*/  ISETP.GT.AND P2, PT, R13, 0x18, PT ;  /* 0x000000180d00780c */ /* 0x000fe20003f44270 */
[----:B------:R-:W-:Y:S01]  /*3bf0*/  IMAD.X R15, R65, 0x1, R19, P5 ;  /* 0x00000001410f7824 */ /* 0x000fe200028e0613 */
[----:B------:R-:W-:Y:S01]  /*3c00*/  IADD3 R18, P6, R61, R22, RZ ;  /* 0x000000163d127210 */ /* 0x000fe20007fde0ff */
[-C--:B------:R-:W-:Y:S01]  /*3c10*/  FMUL R51, R51, R9.reuse ;  /* 0x0000000933337220 */ /* 0x080fe20000400000 */
[----:B------:R-:W-:Y:S01]  /*3c20*/  @P4 STG.E desc[UR14][R24.64], R33 ;  /* 0x0000002118004986 */ /* 0x000fe2000c10190e */
[----:B------:R-:W-:Y:S01]  /*3c30*/  ISETP.GT.AND P5, PT, R12, RZ, P2 ;  /* 0x000000ff0c00720c */ /* 0x000fe200017a4270 */
[-C--:B------:R-:W-:Y:S01]  /*3c40*/  FMUL R53, R53, R9.reuse ;  /* 0x0000000935357220 */ /* 0x080fe20000400000 */
[----:B0-----:R-:W-:Y:S01]  /*3c50*/  IADD3 R16, P4, R63, R20, RZ ;  /* 0x000000143f107210 */ /* 0x001fe20007f9e0ff */
[----:B------:R0:W-:Y:S01]  /*3c60*/  @P1 STG.E desc[UR14][R14.64], R29 ;  /* 0x0000001d0e001986 */ /* 0x0001e2000c10190e */
[----:B------:R-:W-:Y:S01]  /*3c70*/  ISETP.GT.AND P1, PT, R13, 0x19, PT ;  /* 0x000000190d00780c */ /* 0x000fe20003f24270 */
[-C--:B--2---:R-:W-:Y:S01]  /*3c80*/  FMUL R27, R36, R9.reuse ;  /* 0x00000009241b7220 */ /* 0x084fe20000400000 */
[----:B------:R-:W-:Y:S01]  /*3c90*/  IMAD.X R19, R59, 0x1, R23, P6 ;  /* 0x000000013b137824 */ /* 0x000fe200030e0617 */
[C---:B------:R-:W-:Y:S01]  /*3ca0*/  ISETP.GT.AND P2, PT, R12.reuse, 0x8, P2 ;  /* 0x000000080c00780c */ /* 0x040fe20001744270 */
[----:B------:R-:W-:Y:S01]  /*3cb0*/  IMAD.X R17, R65, 0x1, R21, P4 ;  /* 0x0000000141117824 */ /* 0x000fe200020e0615 */
[C---:B------:R-:W-:Y:S01]  /*3cc0*/  ISETP.GT.AND P4, PT, R12.reuse, RZ, P1 ;  /* 0x000000ff0c00720c */ /* 0x040fe20000f84270 */
[----:B------:R-:W-:Y:S01]  /*3cd0*/  FMUL R55, R55, R9 ;  /* 0x0000000937377220 */ /* 0x000fe20000400000 */
[----:B------:R-:W-:-:S02]  /*3ce0*/  ISETP.GT.AND P1, PT, R12, 0x8, P1 ;  /* 0x000000080c00780c */ /* 0x000fc40000f24270 */
[----:B------:R1:W-:Y:S01]  /*3cf0*/  @P0 STG.E desc[UR14][R16.64], R35 ;  /* 0x0000002310000986 */ /* 0x0003e2000c10190e */
[----:B------:R-:W-:Y:S01]  /*3d00*/  IADD3 R20, P0, R61, R24, RZ ;  /* 0x000000183d147210 */ /* 0x000fe20007f1e0ff */
[----:B0-----:R-:W-:Y:S02]  /*3d10*/  FMUL R29, R38, R9 ;  /* 0x00000009261d7220 */ /* 0x001fe40000400000 */
[----:B------:R0:W-:Y:S01]  /*3d20*/  @P5 STG.E desc[UR14][R18.64], R27 ;  /* 0x0000001b12005986 */ /* 0x0001e2000c10190e */
[----:B------:R-:W-:Y:S01]  /*3d30*/  IADD3 R14, P5, R63, R22, RZ ;  /* 0x000000163f0e7210 */ /* 0x000fe20007fbe0ff */
[----:B------:R-:W-:Y:S01]  /*3d40*/  IMAD.X R21, R59, 0x1, R25, P0 ;  /* 0x000000013b157824 */ /* 0x000fe200000e0619 */
[----:B------:R-:W-:Y:S02]  /*3d50*/  ISETP.GT.AND P0, PT, R13, 0x20, PT ;  /* 0x000000200d00780c */ /* 0x000fe40003f04270 */
[----:B------:R-:W-:Y:S01]  /*3d60*/  IADD3 R22, P6, R61, R18, RZ ;  /* 0x000000123d167210 */ /* 0x000fe20007fde0ff */
[----:B------:R-:W-:Y:S01]  /*3d70*/  IMAD.X R15, R65, 0x1, R23, P5 ;  /* 0x00000001410f7824 */ /* 0x000fe200028e0617 */
[----:B------:R-:W-:Y:S01]  /*3d80*/  @P4 STG.E desc[UR14][R20.64], R37 ;  /* 0x0000002514004986 */ /* 0x000fe2000c10190e */
[----:B-1----:R-:W-:-:S02]  /*3d90*/  IADD3 R16, P5, R63, R24, RZ ;  /* 0x000000183f107210 */ /* 0x002fc40007fbe0ff */
[----:B------:R-:W-:Y:S01]  /*3da0*/  ISETP.GT.AND P4, PT, R12, RZ, P0 ;  /* 0x000000ff0c00720c */ /* 0x000fe20000784270 */
[----:B------:R1:W-:Y:S01]  /*3db0*/  @P2 STG.E desc[UR14][R14.64], R29 ;  /* 0x0000001d0e002986 */ /* 0x0003e2000c10190e */
[----:B------:R-:W-:Y:S01]  /*3dc0*/  ISETP.GT.AND P2, PT, R13, 0x21, PT ;  /* 0x000000210d00780c */ /* 0x000fe20003f44270 */
[----:B------:R-:W-:Y:S02]  /*3dd0*/  IMAD.X R17, R65, 0x1, R25, P5 ;  /* 0x0000000141117824 */ /* 0x000fe400028e0619 */
[----:B0-----:R-:W-:Y:S01]  /*3de0*/  FMUL R27, R40, R9 ;  /* 0x00000009281b7220 */ /* 0x001fe20000400000 */
[----:B------:R-:W-:Y:S01]  /*3df0*/  IMAD.X R23, R59, 0x1, R19, P6 ;  /* 0x000000013b177824 */ /* 0x000fe200030e0613 */
[C---:B------:R-:W-:Y:S01]  /*3e00*/  ISETP.GT.AND P5, PT, R12.reuse, RZ, P2 ;  /* 0x000000ff0c00720c */ /* 0x040fe200017a4270 */
[----:B------:R0:W-:Y:S01]  /*3e10*/  @P1 STG.E desc[UR14][R16.64], R39 ;  /* 0x0000002710001986 */ /* 0x0001e2000c10190e */
[----:B------:R-:W-:Y:S02]  /*3e20*/  IADD3 R24, P1, R61, R20, RZ ;  /* 0x000000143d187210 */ /* 0x000fe40007f3e0ff */
[----:B------:R-:W-:-:S02]  /*3e30*/  ISETP.GT.AND P0, PT, R12, 0x8, P0 ;  /* 0x000000080c00780c */ /* 0x000fc40000704270 */
[----:B------:R2:W-:Y:S01]  /*3e40*/  @P4 STG.E desc[UR14][R22.64], R27 ;  /* 0x0000001b16004986 */ /* 0x0005e2000c10190e */
[----:B-1----:R-:W-:Y:S01]  /*3e50*/  IADD3 R14, P4, R63, R18, RZ ;  /* 0x000000123f0e7210 */ /* 0x002fe20007f9e0ff */
[----:B------:R-:W-:Y:S01]  /*3e60*/  IMAD.X R25, R59, 0x1, R21, P1 ;  /* 0x000000013b197824 */ /* 0x000fe200008e0615 */
[----:B------:R-:W-:Y:S01]  /*3e70*/  ISETP.GT.AND P1, PT, R13, 0x28, PT ;  /* 0x000000280d00780c */ /* 0x000fe20003f24270 */
[-C--:B------:R-:W-:Y:S01]  /*3e80*/  FMUL R29, R42, R9.reuse ;  /* 0x000000092a1d7220 */ /* 0x080fe20000400000 */
[C---:B------:R-:W-:Y:S01]  /*3e90*/  ISETP.GT.AND P2, PT, R12.reuse, 0x8, P2 ;  /* 0x000000080c00780c */ /* 0x040fe20001744270 */
[----:B------:R-:W-:Y:S01]  /*3ea0*/  IMAD.X R15, R65, 0x1, R19, P4 ;  /* 0x00000001410f7824 */ /* 0x000fe200020e0613 */
[----:B------:R-:W-:Y:S01]  /*3eb0*/  @P5 STG.E desc[UR14][R24.64], R41 ;  /* 0x0000002918005986 */ /* 0x000fe2000c10190e */
[----:B0-----:R-:W-:Y:S02]  /*3ec0*/  IADD3 R16, P5, R63, R20, RZ ;  /* 0x000000143f107210 */ /* 0x001fe40007fbe0ff */
[----:B------:R-:W-:Y:S01]  /*3ed0*/  ISETP.GT.AND P4, PT, R12, RZ, P1 ;  /* 0x000000ff0c00720c */ /* 0x000fe20000f84270 */
[----:B------:R0:W-:Y:S01]  /*3ee0*/  @P0 STG.E desc[UR14][R14.64], R29 ;  /* 0x0000001d0e000986 */ /* 0x0001e2000c10190e */
[----:B------:R-:W-:Y:S01]  /*3ef0*/  ISETP.GT.AND P0, PT, R13, 0x29, PT ;  /* 0x000000290d00780c */ /* 0x000fe20003f04270 */
[----:B------:R-:W-:Y:S01]  /*3f00*/  IMAD.X R17, R65, 0x1, R21, P5 ;  /* 0x0000000141117824 */ /* 0x000fe200028e0615 */
[----:B------:R-:W-:Y:S01]  /*3f10*/  IADD3 R18, P6, R61, R22, RZ ;  /* 0x000000163d127210 */ /* 0x000fe20007fde0ff */
[----:B--2---:R-:W-:Y:S01]  /*3f20*/  FMUL R27, R44, R9 ;  /* 0x000000092c1b7220 */ /* 0x004fe20000400000 */
[----:B------:R-:W-:-:S02]  /*3f30*/  ISETP.GT.AND P5, PT, R12, RZ, P0 ;  /* 0x000000ff0c00720c */ /* 0x000fc400007a4270 */
[----:B------:R1:W-:Y:S01]  /*3f40*/  @P2 STG.E desc[UR14][R16.64], R43 ;  /* 0x0000002b10002986 */ /* 0x0003e2000c10190e */
[----:B------:R-:W-:Y:S01]  /*3f50*/  IMAD.X R19, R59, 0x1, R23, P6 ;  /* 0x000000013b137824 */ /* 0x000fe200030e0617 */
[----:B------:R-:W-:Y:S02]  /*3f60*/  IADD3 R20, P2, R61, R24, RZ ;  /* 0x000000183d147210 */ /* 0x000fe40007f5e0ff */
[----:B------:R-:W-:Y:S01]  /*3f70*/  ISETP.GT.AND P1, PT, R12, 0x8, P1 ;  /* 0x000000080c00780c */ /* 0x000fe20000f24270 */
[----:B0-----:R-:W-:Y:S01]  /*3f80*/  FMUL R29, R46, R9 ;  /* 0x000000092e1d7220 */ /* 0x001fe20000400000 */
[----:B------:R0:W-:Y:S01]  /*3f90*/  @P4 STG.E desc[UR14][R18.64], R27 ;  /* 0x0000001b12004986 */ /* 0x0001e2000c10190e */
[----:B------:R-:W-:Y:S01]  /*3fa0*/  IADD3 R14, P4, R63, R22, RZ ;  /* 0x000000163f0e7210 */ /* 0x000fe20007f9e0ff */
[----:B------:R-:W-:Y:S01]  /*3fb0*/  IMAD.X R21, R59, 0x1, R25, P2 ;  /* 0x000000013b157824 */ /* 0x000fe200010e0619 */
[----:B------:R-:W-:Y:S02]  /*3fc0*/  ISETP.GT.AND P0, PT, R12, 0x8, P0 ;  /* 0x000000080c00780c */ /* 0x000fe40000704270 */
[----:B------:R-:W-:Y:S01]  /*3fd0*/  ISETP.GT.AND P2, PT, R13, 0x30, PT ;  /* 0x000000300d00780c */ /* 0x000fe20003f44270 */
[----:B------:R-:W-:Y:S01]  /*3fe0*/  IMAD.X R15, R65, 0x1, R23, P4 ;  /* 0x00000001410f7824 */ /* 0x000fe200020e0617 */
[----:B------:R-:W-:Y:S01]  /*3ff0*/  @P5 STG.E desc[UR14][R20.64], R45 ;  /* 0x0000002d14005986 */ /* 0x000fe2000c10190e */
[----:B-1----:R-:W-:-:S02]  /*4000*/  IADD3 R16, P5, R63, R24, RZ ;  /* 0x000000183f107210 */ /* 0x002fc40007fbe0ff */
[----:B------:R-:W-:Y:S01]  /*4010*/  ISETP.GT.AND P4, PT, R12, RZ, P2 ;  /* 0x000000ff0c00720c */ /* 0x000fe20001784270 */
[----:B------:R1:W-:Y:S01]  /*4020*/  @P1 STG.E desc[UR14][R14.64], R29 ;  /* 0x0000001d0e001986 */ /* 0x0003e2000c10190e */
[----:B------:R-:W-:Y:S01]  /*4030*/  ISETP.GT.AND P1, PT, R13, 0x31, PT ;  /* 0x000000310d00780c */ /* 0x000fe20003f24270 */
[----:B------:R-:W-:Y:S01]  /*4040*/  IMAD.X R17, R65, 0x1, R25, P5 ;  /* 0x0000000141117824 */ /* 0x000fe200028e0619 */
[----:B------:R-:W-:Y:S01]  /*4050*/  IADD3 R22, P6, R61, R18, RZ ;  /* 0x000000123d167210 */ /* 0x000fe20007fde0ff */
[----:B0-----:R-:W-:Y:S01]  /*4060*/  FMUL R27, R48, R9 ;  /* 0x00000009301b7220 */ /* 0x001fe20000400000 */
[----:B------:R-:W-:Y:S02]  /*4070*/  ISETP.GT.AND P5, PT, R12, RZ, P1 ;  /* 0x000000ff0c00720c */ /* 0x000fe40000fa4270 */
[----:B------:R0:W-:Y:S01]  /*4080*/  @P0 STG.E desc[UR14][R16.64], R47 ;  /* 0x0000002f10000986 */ /* 0x0001e2000c10190e */
[----:B------:R-:W-:Y:S01]  /*4090*/  IMAD.X R23, R59, 0x1, R19, P6 ;  /* 0x000000013b177824 */ /* 0x000fe200030e0613 */
[----:B------:R-:W-:-:S02]  /*40a0*/  IADD3 R24, P0, R61, R20, RZ ;  /* 0x000000143d187210 */ /* 0x000fc40007f1e0ff */
[----:B------:R-:W-:Y:S01]  /*40b0*/  ISETP.GT.AND P6, PT, R12, 0x8, P2 ;  /* 0x000000080c00780c */ /* 0x000fe200017c4270 */
[----:B-1----:R-:W-:Y:S01]  /*40c0*/  FMUL R29, R50, R9 ;  /* 0x00000009321d7220 */ /* 0x002fe20000400000 */
[----:B------:R1:W-:Y:S01]  /*40d0*/  @P4 STG.E desc[UR14][R22.64], R27 ;  /* 0x0000001b16004986 */ /* 0x0003e2000c10190e */
[----:B------:R-:W-:Y:S01]  /*40e0*/  IMAD.X R25, R59, 0x1, R21, P0 ;  /* 0x000000013b197824 */ /* 0x000fe200000e0615 */
[----:B------:R-:W-:Y:S02]  /*40f0*/  IADD3 R14, P2, R63, R18, RZ ;  /* 0x000000123f0e7210 */ /* 0x000fe40007f5e0ff */
[----:B------:R-:W-:Y:S02]  /*4100*/  ISETP.GT.AND P0, PT, R13, 0x38, PT ;  /* 0x000000380d00780c */ /* 0x000fe40003f04270 */
[----:B0-----:R-:W-:Y:S01]  /*4110*/  IADD3 R16, P4, R63, R20, RZ ;  /* 0x000000143f107210 */ /* 0x001fe20007f9e0ff */
[----:B------:R-:W-:Y:S01]  /*4120*/  @P5 STG.E desc[UR14][R24.64], R49 ;  /* 0x0000003118005986 */ /* 0x000fe2000c10190e */
[----:B------:R-:W-:Y:S01]  /*4130*/  IMAD.X R15, R65, 0x1, R19, P2 ;  /* 0x00000001410f7824 */ /* 0x000fe200010e0613 */
[----:B------:R-:W-:-:S02]  /*4140*/  IADD3 R18, P5, R61, R22, RZ ;  /* 0x000000163d127210 */ /* 0x000fc40007fbe0ff */
[----:B------:R-:W-:Y:S01]  /*4150*/  IMAD.X R17, R65, 0x1, R21, P4 ;  /* 0x0000000141117824 */ /* 0x000fe200020e0615 */
[----:B-1----:R-:W-:Y:S01]  /*4160*/  IADD3 R22, P4, R63, R22, RZ ;  /* 0x000000163f167210 */ /* 0x002fe20007f9e0ff */
[----:B------:R0:W-:Y:S01]  /*4170*/  @P6 STG.E desc[UR14][R14.64], R29 ;  /* 0x0000001d0e006986 */ /* 0x0001e2000c10190e */
[----:B------:R-:W-:Y:S01]  /*4180*/  ISETP.GT.AND P2, PT, R13, 0x39, PT ;  /* 0x000000390d00780c */ /* 0x000fe20003f44270 */
[--C-:B------:R-:W-:Y:S01]  /*4190*/  IMAD.X R19, R59, 0x1, R23.reuse, P5 ;  /* 0x000000013b137824 */ /* 0x100fe200028e0617 */
[C---:B------:R-:W-:Y:S01]  /*41a0*/  ISETP.GT.AND P1, PT, R12.reuse, 0x8, P1 ;  /* 0x000000080c00780c */ /* 0x040fe20000f24270 */
[----:B------:R-:W-:Y:S01]  /*41b0*/  IMAD.X R23, R65, 0x1, R23, P4 ;  /* 0x0000000141177824 */ /* 0x000fe200020e0617 */
[----:B------:R-:W-:Y:S01]  /*41c0*/  ISETP.GT.AND P6, PT, R12, RZ, P0 ;  /* 0x000000ff0c00720c */ /* 0x000fe200007c4270 */
[----:B------:R-:W-:Y:S01]  /*41d0*/  FMUL R27, R54, R9 ;  /* 0x00000009361b7220 */ /* 0x000fe20000400000 */
[----:B------:R-:W-:Y:S02]  /*41e0*/  IADD3 R20, P5, R61, R24, RZ ;  /* 0x000000183d147210 */ /* 0x000fe40007fbe0ff */
[----:B------:R-:W-:-:S02]  /*41f0*/  ISETP.GT.AND P4, PT, R12, RZ, P2 ;  /* 0x000000ff0c00720c */ /* 0x000fc40001784270 */
[C---:B------:R-:W-:Y:S01]  /*4200*/  ISETP.GT.AND P0, PT, R12.reuse, 0x8, P0 ;  /* 0x000000080c00780c */ /* 0x040fe20000704270 */
[--C-:B------:R-:W-:Y:S01]  /*4210*/  IMAD.X R21, R59, 0x1, R25.reuse, P5 ;  /* 0x000000013b157824 */ /* 0x100fe200028e0619 */
[----:B------:R-:W-:Y:S01]  /*4220*/  ISETP.GT.AND P2, PT, R12, 0x8, P2 ;  /* 0x000000080c00780c */ /* 0x000fe20001744270 */
[----:B0-----:R-:W-:Y:S01]  /*4230*/  FMUL R15, R52, R9 ;  /* 0x00000009340f7220 */ /* 0x001fe20000400000 */
[----:B------:R-:W-:Y:S01]  /*4240*/  IADD3 R12, P5, R63, R24, RZ ;  /* 0x000000183f0c7210 */ /* 0x000fe20007fbe0ff */
[----:B------:R0:W-:Y:S04]  /*4250*/  @P1 STG.E desc[UR14][R16.64], R51 ;  /* 0x0000003310001986 */ /* 0x0001e8000c10190e */
[----:B------:R-:W-:Y:S01]  /*4260*/  IMAD.X R13, R65, 0x1, R25, P5 ;  /* 0x00000001410d7824 */ /* 0x000fe200028e0619 */
[----:B------:R0:W-:Y:S04]  /*4270*/  @P6 STG.E desc[UR14][R18.64], R15 ;  /* 0x0000000f12006986 */ /* 0x0001e8000c10190e */
[----:B------:R0:W-:Y:S04]  /*4280*/  @P4 STG.E desc[UR14][R20.64], R53 ;  /* 0x0000003514004986 */ /* 0x0001e8000c10190e */
[----:B------:R0:W-:Y:S04]  /*4290*/  @P0 STG.E desc[UR14][R22.64], R27 ;  /* 0x0000001b16000986 */ /* 0x0001e8000c10190e */
[----:B------:R0:W-:Y:S02]  /*42a0*/  @P2 STG.E desc[UR14][R12.64], R55 ;  /* 0x000000370c002986 */ /* 0x0001e4000c10190e */
.L_x_86:
[----:B------:R-:W-:Y:S05]  /*42b0*/  BSYNC B0 ;  /* 0x0000000000007941 */ /* 0x000fea0003800000 */
.L_x_26:
[----:B------:R-:W-:Y:S01]  /*42c0*/  ULDC UR8, c[0x0][0xc] ;  /* 0x0000030000087ab9 */ /* 0x000fe20000000800 */
[----:B------:R-:W-:Y:S01]  /*42d0*/  ULDC UR9, c[0x0][0x10] ;  /* 0x0000040000097ab9 */ /* 0x000fe20000000800 */
[----:B0-----:R-:W0:Y:S01]  /*42e0*/  LDC R13, c[0x0][0x14] ;  /* 0x00000500ff0d7b82 */ /* 0x001e220000000800 */
[----:B------:R-:W-:Y:S01]  /*42f0*/  UIMAD.WIDE.U32 UR8, UR8, UR9, URZ ;  /* 0x00000009080872a5 */ /* 0x000fe2000f8e003f */
[----:B------:R-:W-:Y:S01]  /*4300*/  PRMT R12, RZ, 0x7610, R12 ;  /* 0x00007610ff0c7816 */ /* 0x000fe2000000000c */
[----:B-1----:R-:W-:Y:S02]  /*4310*/  IMAD.MOV.U32 R20, RZ, RZ, -0x1 ;  /* 0xffffffffff147424 */ /* 0x002fe400078e00ff */
[----:B------:R-:W-:Y:S02]  /*4320*/  IMAD.MOV.U32 R14, RZ, RZ, -0x1 ;  /* 0xffffffffff0e7424 */ /* 0x000fe400078e00ff */
[----:B0-----:R-:W-:-:S04]  /*4330*/  IMAD.WIDE.U32 R4, R13, UR8, R4 ;  /* 0x000000080d047c25 */ /* 0x001fc8000f8e0004 */
[----:B------:R-:W-:Y:S01]  /*4340*/  IMAD R13, R13, UR9, RZ ;  /* 0x000000090d0d7c24 */ /* 0x000fe2000f8e02ff */
[----:B------:R-:W-:Y:S02]  /*4350*/  ULDC.64 UR8, c[0x0][0x750] ;  /* 0x0001d40000087ab9 */ /* 0x000fe40000000a00 */
[----:B------:R-:W-:Y:S01]  /*4360*/  ISETP.GE.U32.AND P0, PT, R4, UR8, PT ;  /* 0x0000000804007c0c */ /* 0x000fe2000bf06070 */
[----:B------:R-:W-:-:S05]  /*4370*/  IMAD.IADD R5, R5, 0x1, R13 ;  /* 0x0000000105057824 */ /* 0x000fca00078e020d */
[----:B------:R-:W-:-:S13]  /*4380*/  ISETP.GE.U32.AND.EX P0, PT, R5, UR9, PT, P0 ;  /* 0x0000000905007c0c */ /* 0x000fda000bf06100 */
[----:B------:R-:W-:Y:S05]  /*4390*/  @P0 BRA `(.L_x_87) ;  /* 0x0000000400640947 */ /* 0x000fea0003800000 */
[----:B------:R-:W0:Y:S01]  /*43a0*/  S2R R24, SR_CTAID.X ;  /* 0x0000000000187919 */ /* 0x000e220000002500 */
[----:B---3--:R-:W1:Y:S01]  /*43b0*/  LDC.64 R18, c[0x0][0x728] ;  /* 0x0001ca00ff127b82 */ /* 0x008e620000000a00 */
[----:B------:R-:W-:Y:S01]  /*43c0*/  ULDC UR7, c[0x0][0x150] ;  /* 0x0000540000077ab9 */ /* 0x000fe20000000800 */
[----:B------:R-:W-:Y:S01]  /*43d0*/  IMAD.MOV.U32 R16, RZ, RZ, R4 ;  /* 0x000000ffff107224 */ /* 0x000fe200078e0004 */
[----:B--2---:R-:W2:Y:S01]  /*43e0*/  S2R R26, SR_CTAID.Y ;  /* 0x00000000001a7919 */ /* 0x004ea20000002600 */
[----:B------:R-:W-:-:S04]  /*43f0*/  IMAD.MOV.U32 R17, RZ, RZ, R5 ;  /* 0x000000ffff117224 */ /* 0x000fc800078e0005 */
[----:B------:R-:W3:Y:S08]  /*4400*/  LDC R27, c[0x0][0x144] ;  /* 0x00005100ff1b7b82 */ /* 0x000ef00000000800 */
[----:B------:R-:W2:Y:S08]  /*4410*/  LDC R20, c[0x0][0x730] ;  /* 0x0001cc00ff147b82 */ /* 0x000eb00000000800 */
[----:B------:R-:W2:Y:S01]  /*4420*/  LDC.64 R22, c[0x0][0x720] ;  /* 0x0001c800ff167b82 */ /* 0x000ea20000000a00 */
[----:B-1----:R-:W-:-:S04]  /*4430*/  ISETP.NE.U32.AND P0, PT, R18, RZ, PT ;  /* 0x000000ff1200720c */ /* 0x002fc80003f05070 */
[----:B------:R-:W-:Y:S02]  /*4440*/  ISETP.NE.AND.EX P0, PT, R19, RZ, PT, P0 ;  /* 0x000000ff1300720c */ /* 0x000fe40003f05300 */
[----:B0-----:R-:W-:-:S05]  /*4450*/  I2FP.F32.U32 R11, R24 ;  /* 0x00000018000b7245 */ /* 0x001fca0000201000 */
[----:B------:R-:W-:-:S04]  /*4460*/  FMUL R11, R11, UR7 ;  /* 0x000000070b0b7c20 */ /* 0x000fc80008400000 */
[----:B------:R0:W1:Y:S02]  /*4470*/  F2I.U32.TRUNC.NTZ R25, R11 ;  /* 0x0000000b00197305 */ /* 0x000064000020f000 */
[----:B---3--:R-:W-:Y:S05]  /*4480*/  @!P0 BRA `(.L_x_88) ;  /* 0x0000000000288947 */ /* 0x008fea0003800000 */
[----:B0-----:R-:W0:Y:S02]  /*4490*/  LDC R11, c[0x0][0x734] ;  /* 0x0001cd00ff0b7b82 */ /* 0x001e240000000800 */
        /* <DEDUP_REMOVED lines=9> */
.L_x_88:
[-CC-:B--2---:R-:W-:Y:S01]  /*4530*/  SHF.R.U64 R21, R16, R20.reuse, R17.reuse ;  /* 0x0000001410157219 */ /* 0x184fe20000001211 */
[----:B------:R-:W2:Y:S01]  /*4540*/  LDC.64 R34, c[0x0][0x740] ;  /* 0x0001d000ff227b82 */ /* 0x000ea20000000a00 */
[----:B0-----:R-:W-:Y:S01]  /*4550*/  SHF.R.U32.HI R11, RZ, R20, R17 ;  /* 0x00000014ff0b7219 */ /* 0x001fe20000011611 */
[----:B-1----:R-:W-:Y:S01]  /*4560*/  IMAD.MOV R25, RZ, RZ, -R25 ;  /* 0x000000ffff197224 */ /* 0x002fe200078e0a19 */
[----:B------:R-:W-:Y:S01]  /*4570*/  IADD3 R15, P0, RZ, -R21, RZ ;  /* 0x80000015ff0f7210 */ /* 0x000fe20007f1e0ff */
[----:B------:R-:W-:Y:S02]  /*4580*/  ULDC UR7, c[0x0][0x154] ;  /* 0x0000550000077ab9 */ /* 0x000fe40000000800 */
[----:B------:R-:W-:Y:S02]  /*4590*/  IMAD R30, R27, R25, R24 ;  /* 0x000000191b1e7224 */ /* 0x000fe400078e0218 */
[----:B------:R-:W0:Y:S01]  /*45a0*/  LDC R16, c[0x0][0x718] ;  /* 0x0001c600ff107b82 */ /* 0x000e220000000800 */
[----:B------:R-:W-:-:S02]  /*45b0*/  IMAD.X R11, RZ, RZ, ~R11, P0 ;  /* 0x000000ffff0b7224 */ /* 0x000fc400000e0e0b */
[----:B------:R-:W-:-:S04]  /*45c0*/  IMAD.WIDE.U32 R12, R15, R22, R4 ;  /* 0x000000160f0c7225 */ /* 0x000fc800078e0004 */
[----:B------:R-:W-:Y:S01]  /*45d0*/  IMAD R14, R11, R22, RZ ;  /* 0x000000160b0e7224 */ /* 0x000fe200078e02ff */
[----:B------:R-:W1:Y:S03]  /*45e0*/  LDC R28, c[0x0][0x708] ;  /* 0x0001c200ff1c7b82 */ /* 0x000e660000000800 */
[----:B------:R-:W-:Y:S02]  /*45f0*/  IMAD R11, R15, R23, R14 ;  /* 0x000000170f0b7224 */ /* 0x000fe400078e020e */
[----:B------:R-:W-:Y:S02]  /*4600*/  IMAD.MOV.U32 R15, RZ, RZ, 0x1 ;  /* 0x00000001ff0f7424 */ /* 0x000fe400078e00ff */
[----:B------:R-:W-:Y:S01]  /*4610*/  IMAD.IADD R11, R13, 0x1, R11 ;  /* 0x000000010d0b7824 */ /* 0x000fe200078e020b */
[----:B----4-:R-:W3:Y:S01]  /*4620*/  LDC R32, c[0x0][0x758] ;  /* 0x0001d600ff207b82 */ /* 0x010ee20000000800 */
[----:B------:R-:W-:-:S02]  /*4630*/  I2FP.F32.U32 R13, R26 ;  /* 0x0000001a000d7245 */ /* 0x000fc40000201000 */
[----:B--2---:R-:W-:-:S03]  /*4640*/  ISETP.NE.U32.AND P0, PT, R34, RZ, PT ;  /* 0x000000ff2200720c */ /* 0x004fc60003f05070 */
[----:B------:R-:W-:Y:S01]  /*4650*/  FMUL R14, R13, UR7 ;  /* 0x000000070d0e7c20 */ /* 0x000fe20008400000 */
[----:B------:R-:W-:Y:S01]  /*4660*/  ISETP.NE.AND.EX P0, PT, R35, RZ, PT, P0 ;  /* 0x000000ff2300720c */ /* 0x000fe20003f05300 */
[----:B------:R-:W2:Y:S01]  /*4670*/  LDC R25, c[0x0][0x148] ;  /* 0x00005200ff197b82 */ /* 0x000ea20000000800 */
[-CC-:B0-----:R-:W-:Y:S01]  /*4680*/  SHF.R.U64 R20, R12, R16.reuse, R11.reuse ;  /* 0x000000100c147219 */ /* 0x181fe2000000120b */
[----:B------:R0:W4:Y:S01]  /*4690*/  F2I.U32.TRUNC.NTZ R22, R14 ;  /* 0x0000000e00167305 */ /* 0x000122000020f000 */
[----:B------:R-:W-:Y:S01]  /*46a0*/  SHF.R.U32.HI R11, RZ, R16, R11 ;  /* 0x00000010ff0b7219 */ /* 0x000fe2000001160b */
[----:B------:R-:W-:-:S04]  /*46b0*/  IMAD.MOV.U32 R13, RZ, RZ, -0x1 ;  /* 0xffffffffff0d7424 */ /* 0x000fc800078e00ff */
[----:B------:R-:W0:Y:S01]  /*46c0*/  LDC R24, c[0x0][0x700] ;  /* 0x0001c000ff187b82 */ /* 0x000e220000000800 */
[-CC-:B-1----:R-:W-:Y:S02]  /*46d0*/  SHF.R.U64 R18, R20, R28.reuse, R11.reuse ;  /* 0x0000001c14127219 */ /* 0x182fe4000000120b */
[----:B------:R-:W-:-:S05]  /*46e0*/  SHF.R.U32.HI R11, RZ, R28, R11 ;  /* 0x0000001cff0b7219 */ /* 0x000fca000001160b */
[----:B------:R-:W1:Y:S01]  /*46f0*/  LDC R29, c[0x0][0x748] ;  /* 0x0001d200ff1d7b82 */ /* 0x000e620000000800 */
[-C--:B---3--:R-:W-:Y:S02]  /*4700*/  SHF.L.U32 R12, R13, R32.reuse, RZ ;  /* 0x000000200d0c7219 */ /* 0x088fe400000006ff */
[-CC-:B------:R-:W-:Y:S02]  /*4710*/  SHF.R.U64 R23, R18, R32.reuse, R11.reuse ;  /* 0x0000002012177219 */ /* 0x180fe4000000120b */
[----:B------:R-:W-:Y:S02]  /*4720*/  SHF.R.U32.HI R13, RZ, R32, R11 ;  /* 0x00000020ff0d7219 */ /* 0x000fe4000001160b */
[----:B------:R-:W-:Y:S01]  /*4730*/  LOP3.LUT R27, RZ, R12, RZ, 0x33, !PT ;  /* 0x0000000cff1b7212 */ /* 0x000fe200078e33ff */
[----:B------:R-:W3:Y:S01]  /*4740*/  LDC R31, c[0x0][0x738] ;  /* 0x0001ce00ff1f7b82 */ /* 0x000ee20000000800 */
[----:B------:R-:W-:Y:S01]  /*4750*/  SHF.L.U32 R32, R15, R32, RZ ;  /* 0x000000200f207219 */ /* 0x000fe200000006ff */
[----:B------:R-:W-:-:S06]  /*4760*/  IMAD.MOV.U32 R12, RZ, RZ, R23 ;  /* 0x000000ffff0c7224 */ /* 0x000fcc00078e0017 */
[----:B------:R-:W0:Y:S01]  /*4770*/  LDC R33, c[0x0][0x710] ;  /* 0x0001c400ff217b82 */ /* 0x000e220000000800 */
[----:B----4-:R-:W-:Y:S05]  /*4780*/  @!P0 BRA `(.L_x_89) ;  /* 0x0000000000288947 */ /* 0x010fea0003800000 */
[----:B------:R-:W4:Y:S02]  /*4790*/  LDC R12, c[0x0][0x74c] ;  /* 0x0001d300ff0c7b82 */ /* 0x000f240000000800 */
[----:B----4-:R-:W-:-:S05]  /*47a0*/  IADD3 R11, P0, R23, R12, RZ ;  /* 0x0000000c170b7210 */ /* 0x010fca0007f1e0ff */
[----:B------:R-:W-:-:S04]  /*47b0*/  IMAD.X R19, RZ, RZ, R13, P0 ;  /* 0x000000ffff137224 */ /* 0x000fc800000e060d */
[----:B------:R-:W-:-:S04]  /*47c0*/  IMAD.WIDE.U32 R12, R19, R34, RZ ;  /* 0x00000022130c7225 */ /* 0x000fc800078e00ff */
[----:B0-----:R-:W-:-:S04]  /*47d0*/  IMAD.WIDE.U32 R14, P0, R11, R35, R12 ;  /* 0x000000230b0e7225 */ /* 0x001fc8000780000c */
[----:B------:R-:W-:-:S04]  /*47e0*/  IMAD.WIDE.U32 R12, R11, R34, RZ ;  /* 0x000000220b0c7225 */ /* 0x000fc800078e00ff */
[----:B------:R-:W-:Y:S01]  /*47f0*/  IMAD.X R17, RZ, RZ, RZ, P0 ;  /* 0x000000ffff117224 */ /* 0x000fe200000e06ff */
[----:B------:R-:W-:Y:S01]  /*4800*/  IADD3 RZ, P0, R13, R14, RZ ;  /* 0x0000000e0dff7210 */ /* 0x000fe20007f1e0ff */
[----:B------:R-:W-:-:S04]  /*4810*/  IMAD.MOV.U32 R16, RZ, RZ, R15 ;  /* 0x000000ffff107224 */ /* 0x000fc800078e000f */
[----:B------:R-:W-:-:S08]  /*4820*/  IMAD.WIDE.U32.X R12, R19, R35, R16, P0 ;  /* 0x00000023130c7225 */ /* 0x000fd000000e0410 */
.L_x_89:
[----:B-1----:R-:W-:Y:S01]  /*4830*/  SHF.R.U64 R11, R12, R29, R13 ;  /* 0x0000001d0c0b7219 */ /* 0x002fe2000000120d */
[----:B0-----:R-:W-:Y:S01]  /*4840*/  VIADD R13, R24, 0xffffffff ;  /* 0xffffffff180d7836 */ /* 0x001fe20000000000 */
[----:B------:R-:W-:Y:S01]  /*4850*/  LOP3.LUT R18, R18, R27, RZ, 0xc0, !PT ;  /* 0x0000001b12127212 */ /* 0x000fe200078ec0ff */
[----:B------:R-:W-:Y:S02]  /*4860*/  IMAD.MOV R22, RZ, RZ, -R22 ;  /* 0x000000ffff167224 */ /* 0x000fe400078e0a16 */
[----:B------:R-:W-:Y:S01]  /*4870*/  IMAD.MOV R12, RZ, RZ, -R11 ;  /* 0x000000ffff0c7224 */ /* 0x000fe200078e0a0b */
[----:B------:R-:W-:Y:S01]  /*4880*/  LOP3.LUT R13, R20, R13, RZ, 0xc0, !PT ;  /* 0x0000000d140d7212 */ /* 0x000fe200078ec0ff */
[----:B--2---:R-:W-:Y:S02]  /*4890*/  @P3 IMAD R30, R25, R22, R26 ;  /* 0x00000016191e3224 */ /* 0x004fe400078e021a */
[----:B------:R-:W-:Y:S02]  /*48a0*/  IMAD R11, R32, R11, R18 ;  /* 0x0000000b200b7224 */ /* 0x000fe400078e0212 */
[----:B---3--:R-:W-:-:S02]  /*48b0*/  IMAD R12, R12, R31, R23 ;  /* 0x0000001f0c0c7224 */ /* 0x008fc400078e0217 */
[----:B------:R-:W-:Y:S02]  /*48c0*/  IMAD R11, R11, R33, R30 ;  /* 0x000000210b0b7224 */ /* 0x000fe400078e021e */
[----:B------:R-:W-:Y:S02]  /*48d0*/  IMAD R14, R12, R24, R13 ;  /* 0x000000180c0e7224 */ /* 0x000fe400078e020d */
[----:B------:R-:W-:-:S03]  /*48e0*/  IMAD.MOV.U32 R15, RZ, RZ, 0x1 ;  /* 0x00000001ff0f7424 */ /* 0x000fc600078e00ff */
[----:B------:R-:W-:Y:S02]  /*48f0*/  SEL R20, R14, R11, !P3 ;  /* 0x0000000b0e147207 */ /* 0x000fe40005800000 */
[----:B------:R-:W-:Y:S01]  /*4900*/  SEL R11, R11, R14, !P3 ;  /* 0x0000000e0b0b7207 */ /* 0x000fe20005800000 */
[----:B------:R-:W-:Y:S01]  /*4910*/  IMAD.MOV.U32 R14, RZ, RZ, R21 ;  /* 0x000000ffff0e7224 */ /* 0x000fe200078e0015 */
[----:B------:R-:W-:-:S07]  /*4920*/  PRMT R12, R15, 0x7610, R12 ;  /* 0x000076100f0c7816 */ /* 0x000fce000000000c */
.L_x_87:
[----:B------:R-:W-:Y:S01]  /*4930*/  LOP3.LUT P0, RZ, R12, 0xff, RZ, 0xc0, !PT ;  /* 0x000000ff0cff7812 */ /* 0x000fe2000780c0ff */
[----:B------:R-:W-:-:S12]  /*4940*/  IMAD.MOV.U32 R16, RZ, RZ, R11 ;  /* 0x000000ffff107224 */ /* 0x000fd800078e000b */
[----:B------:R-:W-:Y:S05]  /*4950*/  @P0 BRA `(.L_x_90) ;  /* 0xffffffc800780947 */ /* 0x000fea000383ffff */
[----:B------:R-:W-:Y:S05]  /*4960*/  EXIT ;  /* 0x000000000000794d */ /* 0x000fea0003800000 */
.L_x_8:
[----:B0-----:R-:W-:Y:S01]  /*4970*/  ULDC.64 UR4, c[0x0][0x750] ;  /* 0x0001d40000047ab9 */ /* 0x001fe20000000a00 */
        /* <DEDUP_REMOVED lines=25> */
.L_x_92:
[----:B------:R-:W0:Y:S01]  /*4b10*/  LDC.64 R28, c[0x0][0x740] ;  /* 0x0001d000ff1c7b82 */ /* 0x000e220000000a00 */
[-CC-:B------:R-:W-:Y:S01]  /*4b20*/  SHF.R.U64 R18, R16, R8.reuse, R17.reuse ;  /* 0x0000000810127219 */ /* 0x180fe20000001211 */
[----:B------:R-:W-:Y:S01]  /*4b30*/  IMAD.MOV.U32 R27, RZ, RZ, 0x1 ;  /* 0x00000001ff1b7424 */ /* 0x000fe200078e00ff */
[----:B------:R-:W-:Y:S02]  /*4b40*/  SHF.R.U32.HI R3, RZ, R8, R17 ;  /* 0x00000008ff037219 */ /* 0x000fe40000011611 */
[----:B------:R-:W-:-:S03]  /*4b50*/  IADD3 R15, P0, RZ, -R18, RZ ;  /* 0x80000012ff0f7210 */ /* 0x000fc60007f1e0ff */
[----:B------:R-:W1:Y:S02]  /*4b60*/  LDC R14, c[0x0][0x718] ;  /* 0x0001c600ff0e7b82 */ /* 0x000e640000000800 */
[----:B------:R-:W-:Y:S02]  /*4b70*/  IMAD.X R3, RZ, RZ, ~R3, P0 ;  /* 0x000000ffff037224 */ /* 0x000fe400000e0e03 */
[----:B------:R-:W-:-:S04]  /*4b80*/  IMAD.WIDE.U32 R6, R15, R24, R4 ;  /* 0x000000180f067225 */ /* 0x000fc800078e0004 */
[----:B------:R-:W2:Y:S01]  /*4b90*/  LDC R16, c[0x0][0x708] ;  /* 0x0001c200ff107b82 */ /* 0x000ea20000000800 */
[----:B------:R-:W-:-:S04]  /*4ba0*/  IMAD R8, R3, R24, RZ ;  /* 0x0000001803087224 */ /* 0x000fc800078e02ff */
[----:B------:R-:W-:-:S03]  /*4bb0*/  IMAD R3, R15, R25, R8 ;  /* 0x000000190f037224 */ /* 0x000fc600078e0208 */
[----:B------:R-:W3:Y:S01]  /*4bc0*/  LDC R26, c[0x0][0x758] ;  /* 0x0001d600ff1a7b82 */ /* 0x000ee20000000800 */
[----:B------:R-:W-:Y:S01]  /*4bd0*/  IMAD.IADD R3, R7, 0x1, R3 ;  /* 0x0000000107037824 */ /* 0x000fe200078e0203 */
[----:B0-----:R-:W-:Y:S01]  /*4be0*/  ISETP.NE.U32.AND P0, PT, R28, RZ, PT ;  /* 0x000000ff1c00720c */ /* 0x001fe20003f05070 */
[----:B------:R-:W-:-:S03]  /*4bf0*/  IMAD.MOV.U32 R7, RZ, RZ, -0x1 ;  /* 0xffffffffff077424 */ /* 0x000fc600078e00ff */
        /* <DEDUP_REMOVED lines=8> */
[-C--:B---3--:R-:W-:Y:S02]  /*4c80*/  SHF.L.U32 R6, R7, R26.reuse, RZ ;  /* 0x0000001a07067219 */ /* 0x088fe400000006ff */
[--C-:B------:R-:W-:Y:S02]  /*4c90*/  SHF.R.U64 R24, R20, R26, R3.reuse ;  /* 0x0000001a14187219 */ /* 0x100fe40000001203 */
[----:B------:R-:W-:Y:S02]  /*4ca0*/  LOP3.LUT R31, RZ, R6, RZ, 0x33, !PT ;  /* 0x00000006ff1f7212 */ /* 0x000fe400078e33ff */
[----:B------:R-:W-:Y:S01]  /*4cb0*/  SHF.R.U32.HI R7, RZ, R26, R3 ;  /* 0x0000001aff077219 */ /* 0x000fe20000011603 */
[----:B------:R-:W3:Y:S01]  /*4cc0*/  LDC R30, c[0x0][0x710] ;  /* 0x0001c400ff1e7b82 */ /* 0x000ee20000000800 */
[----:B------:R-:W-:Y:S01]  /*4cd0*/  IMAD.MOV.U32 R6, RZ, RZ, R24 ;  /* 0x000000ffff067224 */ /* 0x000fe200078e0018 */
[----:B------:R-:W-:Y:S06]  /*4ce0*/  @!P0 BRA `(.L_x_93) ;  /* 0x0000000000288947 */ /* 0x000fec0003800000 */
        /* <DEDUP_REMOVED lines=10> */
.L_x_93:
[----:B-1----:R-:W-:Y:S01]  /*4d90*/  SHF.R.U64 R6, R6, R23, R7 ;  /* 0x0000001706067219 */ /* 0x002fe20000001207 */
[----:B0-----:R-:W-:Y:S01]  /*4da0*/  VIADD R15, R21, 0xffffffff ;  /* 0xffffffff150f7836 */ /* 0x001fe20000000000 */
[----:B------:R-:W-:Y:S01]  /*4db0*/  SHF.L.U32 R7, R27, R26, RZ ;  /* 0x0000001a1b077219 */ /* 0x000fe200000006ff */
[----:B------:R-:W-:Y:S01]  /*4dc0*/  @P3 IMAD R12, R13, R22, R10 ;  /* 0x000000160d0c3224 */ /* 0x000fe200078e020a */
[----:B------:R-:W-:Y:S01]  /*4dd0*/  LOP3.LUT R3, R20, R31, RZ, 0xc0, !PT ;  /* 0x0000001f14037212 */ /* 0x000fe200078ec0ff */
[----:B------:R-:W-:Y:S01]  /*4de0*/  IMAD.MOV R11, RZ, RZ, -R6 ;  /* 0x000000ffff0b7224 */ /* 0x000fe200078e0a06 */
[----:B------:R-:W-:Y:S01]  /*4df0*/  LOP3.LUT R8, R8, R15, RZ, 0xc0, !PT ;  /* 0x0000000f08087212 */ /* 0x000fe200078ec0ff */
[----:B------:R-:W-:Y:S02]  /*4e00*/  IMAD.MOV.U32 R17, RZ, RZ, R18 ;  /* 0x000000ffff117224 */ /* 0x000fe400078e0012 */
[----:B------:R-:W-:Y:S02]  /*4e10*/  IMAD R7, R7, R6, R3 ;  /* 0x0000000607077224 */ /* 0x000fe400078e0203 */
[----:B--2---:R-:W-:-:S02]  /*4e20*/  IMAD R3, R11, R25, R24 ;  /* 0x000000190b037224 */ /* 0x004fc400078e0218 */
[----:B------:R-:W-:Y:S02]  /*4e30*/  IMAD.MOV.U32 R6, RZ, RZ, 0x1 ;  /* 0x00000001ff067424 */ /* 0x000fe400078e00ff */
[----:B---3--:R-:W-:Y:S02]  /*4e40*/  IMAD R7, R7, R30, R12 ;  /* 0x0000001e07077224 */ /* 0x008fe400078e020c */
[----:B------:R-:W-:Y:S01]  /*4e50*/  IMAD R8, R3, R21, R8 ;  /* 0x0000001503087224 */ /* 0x000fe200078e0208 */
[----:B------:R-:W-:-:S04]  /*4e60*/  PRMT R3, R6, 0x7610, R3 ;  /* 0x0000761006037816 */ /* 0x000fc80000000003 */
[----:B------:R-:W-:Y:S02]  /*4e70*/  SEL R6, R8, R7, !P3 ;  /* 0x0000000708067207 */ /* 0x000fe40005800000 */
[----:B------:R-:W-:-:S07]  /*4e80*/  SEL R7, R7, R8, !P3 ;  /* 0x0000000807077207 */ /* 0x000fce0005800000 */
.L_x_91:
[----:B------:R-:W-:-:S08]  /*4e90*/  NOP ;  /* 0x0000000000007918 */ /* 0x000fd00000000000 */
[----:B------:R-:W0:-:S00]  /*4ea0*/  USETMAXREG.DEALLOC.CTAPOOL 0x28 ;  /* 0x00000028000079c8 */ /* 0x000e0000080e0500 */
[----:B0-----:R-:W-:-:S13]  /*4eb0*/  ISETP.NE.AND P0, PT, R9, RZ, PT ;  /* 0x000000ff0900720c */ /* 0x001fda0003f05270 */
[----:B------:R-:W-:Y:S05]  /*4ec0*/  @P0 EXIT ;  /* 0x000000000000094d */ /* 0x000fea0003800000 */
[----:B------:R-:W-:Y:S01]  /*4ed0*/  LOP3.LUT P0, RZ, R3, 0xff, RZ, 0xc0, !PT ;  /* 0x000000ff03ff7812 */ /* 0x000fe2000780c0ff */
[----:B------:R-:W-:Y:S02]  /*4ee0*/  IMAD.MOV.U32 R3, RZ, RZ, 0x1 ;  /* 0x00000001ff037424 */ /* 0x000fe400078e00ff */
[----:B------:R-:W-:-:S10]  /*4ef0*/  IMAD.MOV.U32 R15, RZ, RZ, RZ ;  /* 0x000000ffff0f7224 */ /* 0x000fd400078e00ff */
[----:B------:R-:W-:Y:S05]  /*4f00*/  @!P0 BRA `(.L_x_94) ;  /* 0x0000000c00708947 */ /* 0x000fea0003800000 */
[----:B------:R-:W0:Y:S01]  /*4f10*/  LDC R3, c[0x0][0x28c] ;  /* 0x0000a300ff037b82 */ /* 0x000e220000000800 */
[----:B------:R-:W1:Y:S01]  /*4f20*/  S2R R12, SR_CgaCtaId ;  /* 0x00000000000c7919 */ /* 0x000e620000008800 */
[----:B------:R-:W-:Y:S01]  /*4f30*/  ULDC UR5, c[0x0][0x758] ;  /* 0x0001d60000057ab9 */ /* 0x000fe20000000800 */
[----:B------:R-:W-:Y:S01]  /*4f40*/  UMOV UR7, 0xffffffff ;  /* 0xffffffff00077882 */ /* 0x000fe20000000000 */
[----:B------:R-:W-:Y:S01]  /*4f50*/  ULDC UR6, c[0x0][0xc] ;  /* 0x0000030000067ab9 */ /* 0x000fe20000000800 */
[----:B------:R-:W-:Y:S01]  /*4f60*/  USHF.L.U32 UR9, UR7, UR5, URZ ;  /* 0x0000000507097299 */ /* 0x000fe2000800063f */
[----:B------:R-:W-:Y:S01]  /*4f70*/  BSSY B0, `(.L_x_94) ;  /* 0x00000d5000007945 */ /* 0x000fe20003800000 */
[----:B------:R-:W-:Y:S01]  /*4f80*/  UMOV UR8, 0x1 ;  /* 0x0000000100087882 */ /* 0x000fe20000000000 */
[----:B------:R-:W-:Y:S01]  /*4f90*/  ULDC UR7, c[0x0][0x10] ;  /* 0x0000040000077ab9 */ /* 0x000fe20000000800 */
[----:B------:R-:W-:Y:S01]  /*4fa0*/  USHF.L.U32 UR5, UR8, UR5, URZ ;  /* 0x0000000508057299 */ /* 0x000fe2000800063f */
[----:B------:R-:W-:Y:S01]  /*4fb0*/  IMAD.MOV.U32 R16, RZ, RZ, 0x1 ;  /* 0x00000001ff107424 */ /* 0x000fe200078e00ff */
[----:B------:R-:W-:Y:S01]  /*4fc0*/  UIMAD.WIDE.U32 UR6, UR6, UR7, URZ ;  /* 0x00000007060672a5 */ /* 0x000fe2000f8e003f */
[----:B------:R-:W-:Y:S01]  /*4fd0*/  LOP3.LUT R14, R2, 0x2, RZ, 0xfc, !PT ;  /* 0x00000002020e7812 */ /* 0x000fe200078efcff */
[----:B------:R-:W-:Y:S01]  /*4fe0*/  ULDC UR8, c[0x0][0x14] ;  /* 0x0000050000087ab9 */ /* 0x000fe20000000800 */
[----:B------:R-:W-:Y:S01]  /*4ff0*/  IMAD.MOV.U32 R15, RZ, RZ, RZ ;  /* 0x000000ffff0f7224 */ /* 0x000fe200078e00ff */
[----:B------:R-:W-:-:S02]  /*5000*/  UIMAD.WIDE.U32 UR30, UR6, UR8, URZ ;  /* 0x00000008061e72a5 */ /* 0x000fc4000f8e003f */
[----:B------:R-:W-:Y:S01]  /*5010*/  UIMAD UR13, UR7, UR8, URZ ;  /* 0x00000008070d72a4 */ /* 0x000fe2000f8e023f */
[----:B------:R-:W-:Y:S01]  /*5020*/  ULDC UR4, c[0x0][0x700] ;  /* 0x0001c00000047ab9 */ /* 0x000fe20000000800 */
[----:B------:R-:W-:Y:S02]  /*5030*/  ULOP3.LUT UR21, URZ, UR9, URZ, 0x33, !UPT ;  /* 0x000000093f157292 */ /* 0x000fe4000f8e333f */
[----:B------:R-:W-:Y:S01]  /*5040*/  UIADD3 UR4, UR4, -0x1, URZ ;  /* 0xffffffff04047890 */ /* 0x000fe2000fffe03f */
[----:B0-----:R-:W-:Y:S01]  /*5050*/  VIADD R3, R3, 0x3f ;  /* 0x0000003f03037836 */ /* 0x001fe20000000000 */
[----:B------:R-:W-:Y:S01]  /*5060*/  UIADD3 UR13, UR31, UR13, URZ ;  /* 0x0000000d1f0d7290 */ /* 0x000fe2000fffe03f */
[----:B------:R-:W-:-:S03]  /*5070*/  ULDC.64 UR32, c[0x0][0x198] ;  /* 0x0000660000207ab9 */ /* 0x000fc60000000a00 */
[----:B------:R-:W-:-:S04]  /*5080*/  SHF.R.S32.HI R8, RZ, 0x1f, R3 ;  /* 0x0000001fff087819 */ /* 0x000fc80000011403 */
[----:B------:R-:W-:Y:S01]  /*5090*/  LEA.HI R8, R8, R3, RZ, 0x6 ;  /* 0x0000000308087211 */ /* 0x000fe200078f30ff */
[C---:B-1----:R-:W-:Y:S02]  /*50a0*/  IMAD.SHL.U32 R11, R12.reuse, 0x20, RZ ;  /* 0x000000200c0b7824 */ /* 0x042fe400078e00ff */
[----:B------:R-:W-:Y:S01]  /*50b0*/  IMAD.SHL.U32 R12, R12, 0x800, RZ ;  /* 0x000008000c0c7824 */ /* 0x000fe200078e00ff */
[----:B------:R-:W-:Y:S01]  /*50c0*/  SHF.R.S32.HI R10, RZ, 0x6, R8 ;  /* 0x00000006ff0a7819 */ /* 0x000fe20000011408 */
[----:B------:R-:W-:Y:S01]  /*50d0*/  IMAD.MOV.U32 R3, RZ, RZ, 0x1 ;  /* 0x00000001ff037424 */ /* 0x000fe200078e00ff */
[----:B------:R-:W-:Y:S02]  /*50e0*/  LOP3.LUT R11, R11, 0x20, RZ, 0xc0, !PT ;  /* 0x000000200b0b7812 */ /* 0x000fe400078ec0ff */
[----:B------:R-:W-:Y:S01]  /*50f0*/  LOP3.LUT R12, R12, 0x800, RZ, 0xc0, !PT ;  /* 0x000008000c0c7812 */ /* 0x000fe200078ec0ff */
[----:B------:R-:W-:-:S07]  /*5100*/  VIADD R13, R10, 0x1 ;  /* 0x000000010a0d7836 */ /* 0x000fce0000000000 */
.L_x_105:
[----:B------:R-:W-:-:S03]  /*5110*/  UMOV UR6, 0xffffffff ;  /* 0xffffffff00067882 */ /* 0x000fc60000000000 */
[----:B------:R-:W-:Y:S05]  /*5120*/  BRA.DIV UR6, `(.L_x_95) ;  /* 0x0000001606047947 */ /* 0x000fea000b800000 */
[----:B------:R-:W-:-:S13]  /*5130*/  ELECT P0, URZ, PT ;  /* 0x00000000003f782f */ /* 0x000fda0003800000 */
.L_x_125:
[----:B------:R-:W0:Y:S01]  /*5140*/  LDC R8, c[0x0][0x28c] ;  /* 0x0000a300ff087b82 */ /* 0x000e220000000800 */
[----:B------:R-:W-:Y:S01]  /*5150*/  BSSY B1, `(.L_x_96) ;  /* 0x0000045000017945 */ /* 0x000fe20003800000 */
[----:B0-----:R-:W-:-:S13]  /*5160*/  ISETP.LT.OR P0, PT, R8, 0x1, !P0 ;  /* 0x000000010800780c */ /* 0x001fda0004701670 */
[----:B------:R-:W-:Y:S05]  /*5170*/  @P0 BRA `(.L_x_97) ;  /* 0x0000000400080947 */ /* 0x000fea0003800000 */
[----:B------:R-:W-:Y:S01]  /*5180*/  IMAD.SHL.U32 R19, R7, 0x80, RZ ;  /* 0x0000008007137824 */ /* 0x000fe200078e00ff */
[----:B------:R-:W-:Y:S01]  /*5190*/  CS2R R24, SRZ ;  /* 0x0000000000187805 */ /* 0x000fe2000001ff00 */
[----:B------:R-:W-:Y:S02]  /*51a0*/  IMAD R20, R6, 0x40, R11 ;  /* 0x0000004006147824 */ /* 0x000fe400078e020b */
[----:B------:R-:W-:Y:S02]  /*51b0*/  IMAD.MOV.U32 R23, RZ, RZ, RZ ;  /* 0x000000ffff177224 */ /* 0x000fe400078e00ff */
[----:B------:R-:W-:Y:S02]  /*51c0*/  IMAD.MOV.U32 R6, RZ, RZ, R13 ;  /* 0x000000ffff067224 */ /* 0x000fe400078e000d */
[----:B------:R-:W-:Y:S02]  /*51d0*/  IMAD.MOV.U32 R7, RZ, RZ, R3 ;  /* 0x000000ffff077224 */ /* 0x000fe400078e0003 */
[----:B------:R-:W-:-:S07]  /*51e0*/  IMAD.MOV.U32 R9, RZ, RZ, R15 ;  /* 0x000000ffff097224 */ /* 0x000fce00078e000f */
.L_x_100:
[----:B------:R-:W0:Y:S01]  /*51f0*/  S2R R21, SR_CgaCtaId ;  /* 0x0000000000157919 */ /* 0x000e220000008800 */
[----:B------:R-:W-:Y:S02]  /*5200*/  MOV R8, 0x400 ;  /* 0x0000040000087802 */ /* 0x000fe40000000f00 */
[----:B------:R-:W-:-:S13]  /*5210*/  LOP3.LUT P1, RZ, R0, 0x7f, RZ, 0xc0, !PT ;  /* 0x0000007f00ff7812 */ /* 0x000fda000782c0ff */
[----:B------:R-:W1:Y:S01]  /*5220*/  @!P1 LDC R18, c[0x0][0x640] ;  /* 0x00019000ff129b82 */ /* 0x000e620000000800 */
[----:B0-----:R-:W-:Y:S02]  /*5230*/  LEA R22, R21, R8, 0x18 ;  /* 0x0000000815167211 */ /* 0x001fe400078ec0ff */
[----:B------:R-:W-:-:S03]  /*5240*/  SHF.L.U32 R8, R7, 0x1f, RZ ;  /* 0x0000001f07087819 */ /* 0x000fc600000006ff */
[----:B------:R-:W-:-:S04]  /*5250*/  IMAD R21, R9, 0x8, R22 ;  /* 0x0000000809157824 */ /* 0x000fc800078e0216 */
[----:B------:R-:W0:Y:S02]  /*5260*/  SYNCS.PHASECHK.TRANS64.TRYWAIT P0, [R21+URZ+0x68], R8 ;  /* 0x00006808150075a7 */ /* 0x000e24000800017f */
[----:B01----:R-:W-:Y:S05]  /*5270*/  @!P0 BRA `(.L_x_98) ;  /* 0x0000001000d08947 */ /* 0x003fea0003800000 */
.L_x_126:
[----:B0-----:R-:W-:Y:S01]  /*5280*/  PRMT R8, R14, 0x9910, RZ ;  /* 0x000099100e087816 */ /* 0x001fe200000000ff */
[----:B------:R0:W-:Y:S03]  /*5290*/  @!P1 SYNCS.ARRIVE.TRANS64 RZ, [R21+URZ], R18 ;  /* 0x0000001215ff99a7 */ /* 0x0001e6000800003f */
[----:B------:R-:W-:-:S13]  /*52a0*/  ISETP.NE.AND P0, PT, R8, 0x2, PT ;  /* 0x000000020800780c */ /* 0x000fda0003f05270 */
[----:B0-----:R-:W-:Y:S05]  /*52b0*/  @P0 BRA `(.L_x_99) ;  /* 0x0000000000040947 */ /* 0x001fea0003800000 */
[----:B------:R-:W-:Y:S01]  /*52c0*/  BPT.TRAP 0x1 ;  /* 0x000000040000795c */ /* 0x000fe20000300000 */
.L_x_99:
[----:B------:R-:W-:Y:S01]  /*52d0*/  IMAD R8, R9, 0x1000, R12 ;  /* 0x0000100009087824 */ /* 0x000fe200078e020c */
[----:B------:R-:W-:Y:S01]  /*52e0*/  R2UR UR25, R21 ;  /* 0x00000000151972ca */ /* 0x000fe200000e0000 */
[--C-:B------:R-:W-:Y:S01]  /*52f0*/  IMAD R18, R9, 0x2000, R22.reuse ;  /* 0x0000200009127824 */ /* 0x100fe200078e0216 */
[----:B------:R-:W-:Y:S01]  /*5300*/  R2UR UR28, R17 ;  /* 0x00000000111c72ca */ /* 0x000fe200000e0000 */
[--C-:B------:R-:W-:Y:S01]  /*5310*/  IMAD R8, R8, 0x2, R22.reuse ;  /* 0x0000000208087824 */ /* 0x100fe200078e0216 */
[----:B------:R-:W-:Y:S01]  /*5320*/  R2UR UR27, R19 ;  /* 0x00000000131b72ca */ /* 0x000fe200000e0000 */
[----:B------:R-:W-:Y:S01]  /*5330*/  IMAD R22, R9, 0x400, R22 ;  /* 0x0000040009167824 */ /* 0x000fe200078e0216 */
[----:B------:R-:W-:Y:S01]  /*5340*/  R2UR UR24, R18 ;  /* 0x00000000121872ca */ /* 0x000fe200000e0000 */
[----:B------:R-:W-:Y:S01]  /*5350*/  VIADD R6, R6, 0xffffffff ;  /* 0xffffffff06067836 */ /* 0x000fe20000000000 */
[----:B------:R-:W-:Y:S01]  /*5360*/  R2UR UR8, R8 ;  /* 0x00000000080872ca */ /* 0x000fe200000e0000 */
[----:B------:R-:W-:Y:S01]  /*5370*/  UIADD3 UR6, UP0, UR32, 0xf0, URZ ;  /* 0x000000f020067890 */ /* 0x000fe2000ff1e03f */
[----:B------:R-:W-:Y:S01]  /*5380*/  R2UR UR16, R22 ;  /* 0x00000000161072ca */ /* 0x000fe200000e0000 */
[----:B------:R-:W-:Y:S01]  /*5390*/  UIADD3 UR14, UP1, UR32, 0x1f0, URZ ;  /* 0x000001f0200e7890 */ /* 0x000fe2000ff3e03f */
[----:B------:R-:W-:Y:S01]  /*53a0*/  R2UR UR26, R24 ;  /* 0x00000000181a72ca */ /* 0x000fe200000e0000 */
[----:B------:R-:W-:Y:S01]  /*53b0*/  UIADD3 UR34, UP2, UR32, 0x2f0, URZ ;  /* 0x000002f020227890 */ /* 0x000fe2000ff5e03f */
[----:B------:R-:W-:Y:S01]  /*53c0*/  R2UR UR19, R25 ;  /* 0x00000000191372ca */ /* 0x000fe200000e0000 */
[----:B------:R-:W-:Y:S01]  /*53d0*/  UIADD3.X UR7, URZ, UR33, URZ, UP0, !UPT ;  /* 0x000000213f077290 */ /* 0x000fe200087fe43f */
[----:B------:R-:W-:Y:S01]  /*53e0*/  R2UR UR10, R23 ;  /* 0x00000000170a72ca */ /* 0x000fe200000e0000 */
[----:B------:R-:W-:Y:S01]  /*53f0*/  UIADD3.X UR15, URZ, UR33, URZ, UP1, !UPT ;  /* 0x000000213f0f7290 */ /* 0x000fe20008ffe43f */
[----:B------:R-:W-:Y:S01]  /*5400*/  R2UR UR11, R20 ;  /* 0x00000000140b72ca */ /* 0x000fe200000e0000 */
[----:B------:R-:W-:Y:S01]  /*5410*/  UIADD3 UR24, UR24, 0x180, URZ ;  /* 0x0000018018187890 */ /* 0x000fe2000fffe03f */
[----:B------:R-:W-:Y:S01]  /*5420*/  ISETP.GT.AND P1, PT, R6, 0x1, PT ;  /* 0x000000010600780c */ /* 0x000fe20003f24270 */
[----:B------:R-:W-:Y:S01]  /*5430*/  VIADD R9, R9, 0x1 ;  /* 0x0000000109097836 */ /* 0x000fe20000000000 */
[----:B------:R-:W-:Y:S01]  /*5440*/  UIADD3.X UR35, URZ, UR33, URZ, UP2, !UPT ;  /* 0x000000213f237290 */ /* 0x000fe200097fe43f */
[----:B------:R-:W-:Y:S01]  /*5450*/  VIADD R25, R25, 0x1 ;  /* 0x0000000119197836 */ /* 0x000fe20000000000 */
[----:B------:R-:W-:Y:S01]  /*5460*/  UIADD3 UR16, UR16, 0x34180, URZ ;  /* 0x0003418010107890 */ /* 0x000fe2000fffe03f */
[----:B------:R-:W-:Y:S01]  /*5470*/  VIADD R24, R24, 0x20 ;  /* 0x0000002018187836 */ /* 0x000fe20000000000 */
[----:B------:R-:W-:Y:S01]  /*5480*/  UIADD3 UR8, UR8, 0x1a180, URZ ;  /* 0x0001a18008087890 */ /* 0x000fe2000fffe03f */
[----:B------:R-:W-:Y:S01]  /*5490*/  ISETP.NE.AND P0, PT, R9, 0xd, PT ;  /* 0x0000000d0900780c */ /* 0x000fe20003f05270 */
[----:B------:R-:W-:Y:S01]  /*54a0*/  UMOV UR22, 0x0 ;  /* 0x0000000000167882 */ /* 0x000fe20000000000 */
[----:B------:R-:W-:Y:S01]  /*54b0*/  UMOV UR23, 0x10000000 ;  /* 0x1000000000177882 */ /* 0x000fe20000000000 */
[----:B------:R-:W-:Y:S01]  /*54c0*/  UMOV UR17, UR25 ;  /* 0x0000001900117c82 */ /* 0x000fe20008000000 */
[----:B------:R-:W-:Y:S01]  /*54d0*/  UMOV UR20, UR28 ;  /* 0x0000001c00147c82 */ /* 0x000fe20008000000 */
[----:B------:R-:W-:Y:S01]  /*54e0*/  UMOV UR18, UR27 ;  /* 0x0000001b00127c82 */ /* 0x000fe20008000000 */
[----:B------:R0:W-:Y:S01]  /*54f0*/  UTMALDG.3D [UR24], [UR6], desc[UR22] ;  /* 0x00001618060075b4 */ /* 0x0001e20008011000 */
[----:B------:R-:W-:Y:S01]  /*5500*/  UMOV UR29, 0x30000 ;  /* 0x00030000001d7882 */ /* 0x000fe20000000000 */
[----:B------:R-:W-:Y:S01]  /*5510*/  UMOV UR9, UR25 ;  /* 0x0000001900097c82 */ /* 0x000fe20008000000 */
[----:B------:R-:W-:Y:S01]  /*5520*/  UMOV UR12, UR28 ;  /* 0x0000001c000c7c82 */ /* 0x000fe20008000000 */
[----:B------:R-:W-:Y:S01]  /*5530*/  SEL R8, RZ, 0x1, P0 ;  /* 0x00000001ff087807 */ /* 0x000fe20000000000 */
[----:B------:R-:W-:Y:S01]  /*5540*/  VIADD R23, R23, 0x40 ;  /* 0x0000004017177836 */ /* 0x000fe20000000000 */
[----:B------:R-:W-:Y:S01]  /*5550*/  SEL R9, R9, RZ, P0 ;  /* 0x000000ff09097207 */ /* 0x000fe20000000000 */
[----:B------:R0:W-:Y:S01]  /*5560*/  UTMALDG.3D [UR16], [UR14], desc[UR22] ;  /* 0x000016100e0075b4 */ /* 0x0001e20008011000 */
[----:B------:R-:W-:Y:S01]  /*5570*/  LOP3.LUT R7, R7, R8, RZ, 0x3c, !PT ;  /* 0x0000000807077212 */ /* 0x000fe200078e3cff */
[----:B------:R0:W-:Y:S02]  /*5580*/  UTMALDG.3D.MULTICAST [UR8], [UR34], UR29, desc[UR22] ;  /* 0x00001608220073b4 */ /* 0x0001e4000801181d */
[----:B0-----:R-:W-:Y:S05]  /*5590*/  @P1 BRA `(.L_x_100) ;  /* 0xfffffffc00141947 */ /* 0x001fea000383ffff */
.L_x_97:
[----:B------:R-:W-:Y:S05]  /*55a0*/  BSYNC B1 ;  /* 0x0000000000017941 */ /* 0x000fea0003800000 */
.L_x_96:
[----:B------:R-:W-:Y:S01]  /*55b0*/  LOP3.LUT P1, RZ, R16, 0xff, RZ, 0xc0, !PT ;  /* 0x000000ff10ff7812 */ /* 0x000fe2000782c0ff */
[C---:B------:R-:W-:Y:S01]  /*55c0*/  IMAD.IADD R15, R10.reuse, 0x1, R15 ;  /* 0x000000010a0f7824 */ /* 0x040fe200078e020f */
[----:B------:R-:W-:Y:S01]  /*55d0*/  ULDC.64 UR6, c[0x0][0x750] ;  /* 0x0001d40000067ab9 */ /* 0x000fe20000000a00 */
[C---:B------:R-:W-:Y:S01]  /*55e0*/  ISETP.GE.U32.AND P2, PT, R10.reuse, 0xd, PT ;  /* 0x0000000d0a00780c */ /* 0x040fe20003f46070 */
[----:B------:R-:W-:Y:S01]  /*55f0*/  BSSY B1, `(.L_x_101) ;  /* 0x000006a000017945 */ /* 0x000fe20003800000 */
[----:B------:R-:W-:Y:S01]  /*5600*/  IMAD.MOV.U32 R17, RZ, RZ, -0x1 ;  /* 0xffffffffff117424 */ /* 0x000fe200078e00ff */
[----:B------:R-:W-:Y:S02]  /*5610*/  ISETP.GT.U32.AND P0, PT, R15, 0xc, PT ;  /* 0x0000000c0f00780c */ /* 0x000fe40003f04070 */
[----:B------:R-:W-:Y:S02]  /*5620*/  PRMT R16, RZ, 0x7610, R16 ;  /* 0x00007610ff107816 */ /* 0x000fe40000000010 */
[----:B------:R-:W-:-:S03]  /*5630*/  ISETP.LT.U32.AND P0, PT, R10, 0xd, P0 ;  /* 0x0000000d0a00780c */ /* 0x000fc60000701070 */
[----:B------:R-:W0:Y:S01]  /*5640*/  @P1 S2R R7, SR_CgaCtaId ;  /* 0x0000000000071919 */ /* 0x000e220000008800 */
[----:B------:R-:W-:-:S04]  /*5650*/  @P1 MOV R6, 0x400 ;  /* 0x0000040000061802 */ /* 0x000fc80000000f00 */
[----:B0-----:R-:W-:Y:S01]  /*5660*/  @P1 LEA R8, R7, R6, 0x18 ;  /* 0x0000000607081211 */ /* 0x001fe200078ec0ff */
[----:B------:R-:W-:Y:S01]  /*5670*/  IMAD.WIDE.U32 R6, R15, 0x4ec4ec4f, RZ ;  /* 0x4ec4ec4f0f067825 */ /* 0x000fe200078e00ff */
[----:B------:R-:W-:Y:S02]  /*5680*/  SEL R6, RZ, 0x1, !P0 ;  /* 0x00000001ff067807 */ /* 0x000fe40004000000 */
[----:B------:R0:W-:Y:S01]  /*5690*/  @P1 SYNCS.ARRIVE.TRANS64.A1T0 RZ, [R8+URZ+0xe8], RZ ;  /* 0x0000e8ff08ff19a7 */ /* 0x0001e2000810003f */
[----:B------:R-:W-:Y:S02]  /*56a0*/  IADD3 R4, P1, R4, UR30, RZ ;  /* 0x0000001e04047c10 */ /* 0x000fe4000ff3e0ff */
[----:B------:R-:W-:Y:S01]  /*56b0*/  LOP3.LUT R3, R3, R6, RZ, 0x3c, !PT ;  /* 0x0000000603037212 */ /* 0x000fe200078e3cff */
[----:B------:R-:W-:Y:S01]  /*56c0*/  IMAD.MOV.U32 R6, RZ, RZ, -0x1 ;  /* 0xffffffffff067424 */ /* 0x000fe200078e00ff */
[----:B------:R-:W-:Y:S02]  /*56d0*/  IADD3.X R5, R5, UR13, RZ, P1, !PT ;  /* 0x0000000d05057c10 */ /* 0x000fe40008ffe4ff */
[----:B------:R-:W-:-:S02]  /*56e0*/  ISETP.GE.U32.AND P0, PT, R4, UR6, PT ;  /* 0x0000000604007c0c */ /* 0x000fc4000bf06070 */
[----:B0-----:R-:W-:Y:S01]  /*56f0*/  SHF.R.U32.HI R8, RZ, 0x2, R7 ;  /* 0x00000002ff087819 */ /* 0x001fe20000011607 */
[----:B------:R-:W-:Y:S01]  /*5700*/  IMAD.MOV.U32 R7, RZ, RZ, -0x1 ;  /* 0xffffffffff077424 */ /* 0x000fe200078e00ff */
[----:B------:R-:W-:Y:S02]  /*5710*/  ISETP.GE.U32.AND.EX P0, PT, R5, UR7, PT, P0 ;  /* 0x0000000705007c0c */ /* 0x000fe4000bf06100 */
[--C-:B------:R-:W-:Y:S01]  /*5720*/  @P2 LOP3.LUT R3, R3, 0x1, R8.reuse, 0x78, !PT ;  /* 0x0000000103032812 */ /* 0x100fe200078e7808 */
[----:B------:R-:W-:Y:S01]  /*5730*/  IMAD R15, R8, -0xd, R15 ;  /* 0xfffffff3080f7824 */ /* 0x000fe200078e020f */
[----:B------:R-:W-:-:S09]  /*5740*/  PRMT R8, RZ, 0x7610, R8 ;  /* 0x00007610ff087816 */ /* 0x000fd20000000008 */
[----:B------:R-:W-:Y:S05]  /*5750*/  @P0 BRA `(.L_x_102) ;  /* 0x00000004004c0947 */ /* 0x000fea0003800000 */
[----:B------:R-:W0:Y:S01]  /*5760*/  S2R R18, SR_CTAID.X ;  /* 0x0000000000127919 */ /* 0x000e220000002500 */
[----:B------:R-:W-:Y:S01]  /*5770*/  ULDC.64 UR6, c[0x0][0x728] ;  /* 0x0001ca0000067ab9 */ /* 0x000fe20000000a00 */
[----:B------:R-:W-:Y:S01]  /*5780*/  ULDC UR9, c[0x0][0x730] ;  /* 0x0001cc0000097ab9 */ /* 0x000fe20000000800 */
[----:B------:R-:W-:Y:S01]  /*5790*/  ISETP.NE.U32.AND P0, PT, RZ, UR6, PT ;  /* 0x00000006ff007c0c */ /* 0x000fe2000bf05070 */
[----:B------:R-:W1:Y:S01]  /*57a0*/  S2R R19, SR_CTAID.Y ;  /* 0x0000000000137919 */ /* 0x000e620000002600 */
[----:B------:R-:W-:Y:S01]  /*57b0*/  ULDC UR10, c[0x0][0x150] ;  /* 0x00005400000a7ab9 */ /* 0x000fe20000000800 */
[----:B------:R-:W-:Y:S01]  /*57c0*/  IMAD.MOV.U32 R6, RZ, RZ, R4 ;  /* 0x000000ffff067224 */ /* 0x000fe200078e0004 */
[----:B------:R-:W-:Y:S01]  /*57d0*/  ISETP.NE.AND.EX P0, PT, RZ, UR7, PT, P0 ;  /* 0x00000007ff007c0c */ /* 0x000fe2000bf05300 */
[----:B------:R-:W-:Y:S01]  /*57e0*/  IMAD.MOV.U32 R7, RZ, RZ, R5 ;  /* 0x000000ffff077224 */ /* 0x000fe200078e0005 */
[----:B0-----:R-:W-:-:S11]  /*57f0*/  I2FP.F32.U32 R20, R18 ;  /* 0x0000001200147245 */ /* 0x001fd60000201000 */
[----:B------:R-:W-:Y:S05]  /*5800*/  @!P0 BRA `(.L_x_103) ;  /* 0x0000000000288947 */ /* 0x000fea0003800000 */
[----:B------:R-:W-:Y:S02]  /*5810*/  ULDC UR8, c[0x0][0x734] ;  /* 0x0001cd0000087ab9 */ /* 0x000fe40000000800 */
[----:B------:R-:W-:-:S05]  /*5820*/  IADD3 R7, P0, R4, UR8, RZ ;  /* 0x0000000804077c10 */ /* 0x000fca000ff1e0ff */
[----:B------:R-:W-:-:S04]  /*5830*/  IMAD.X R17, RZ, RZ, R5, P0 ;  /* 0x000000ffff117224 */ /* 0x000fc800000e0605 */
[----:B------:R-:W-:-:S04]  /*5840*/  IMAD.WIDE.U32 R8, R17, UR6, RZ ;  /* 0x0000000611087c25 */ /* 0x000fc8000f8e00ff */
[----:B------:R-:W-:-:S04]  /*5850*/  IMAD.WIDE.U32 R8, P0, R7, UR7, R8 ;  /* 0x0000000707087c25 */ /* 0x000fc8000f800008 */
[----:B------:R-:W-:-:S04]  /*5860*/  IMAD.WIDE.U32 R6, R7, UR6, RZ ;  /* 0x0000000607067c25 */ /* 0x000fc8000f8e00ff */
[----:B------:R-:W-:Y:S01]  /*5870*/  IMAD.MOV.U32 R6, RZ, RZ, R9 ;  /* 0x000000ffff067224 */ /* 0x000fe200078e0009 */
[----:B------:R-:W-:Y:S01]  /*5880*/  IADD3 RZ, P1, R7, R8, RZ ;  /* 0x0000000807ff7210 */ /* 0x000fe20007f3e0ff */
[----:B------:R-:W-:-:S04]  /*5890*/  IMAD.X R7, RZ, RZ, RZ, P0 ;  /* 0x000000ffff077224 */ /* 0x000fc800000e06ff */
[----:B------:R-:W-:-:S08]  /*58a0*/  IMAD.WIDE.U32.X R6, R17, UR7, R6, P1 ;  /* 0x0000000711067c25 */ /* 0x000fd000088e0406 */
.L_x_103:
[--C-:B------:R-:W-:Y:S01]  /*58b0*/  SHF.R.U64 R17, R6, UR9, R7.reuse ;  /* 0x0000000906117c19 */ /* 0x100fe20008001207 */
[----:B------:R-:W-:Y:S01]  /*58c0*/  FMUL R20, R20, UR10 ;  /* 0x0000000a14147c20 */ /* 0x000fe20008400000 */
[----:B------:R-:W0:Y:S01]  /*58d0*/  LDC R21, c[0x0][0x144] ;  /* 0x00005100ff157b82 */ /* 0x000e220000000800 */
[----:B-1----:R-:W-:Y:S01]  /*58e0*/  I2FP.F32.U32 R8, R19 ;  /* 0x0000001300087245 */ /* 0x002fe20000201000 */
[----:B------:R-:W-:Y:S01]  /*58f0*/  ULDC UR8, c[0x0][0x154] ;  /* 0x0000550000087ab9 */ /* 0x000fe20000000800 */
[----:B------:R-:W-:Y:S01]  /*5900*/  SHF.R.U32.HI R6, RZ, UR9, R7 ;  /* 0x00000009ff067c19 */ /* 0x000fe20008011607 */
[----:B------:R-:W-:Y:S01]  /*5910*/  ULDC.64 UR6, c[0x0][0x720] ;  /* 0x0001c80000067ab9 */ /* 0x000fe20000000a00 */
[----:B------:R-:W-:Y:S01]  /*5920*/  IADD3 R7, P0, RZ, -R17, RZ ;  /* 0x80000011ff077210 */ /* 0x000fe20007f1e0ff */
[----:B------:R-:W1:Y:S01]  /*5930*/  F2I.U32.TRUNC.NTZ R20, R20 ;  /* 0x0000001400147305 */ /* 0x000e62000020f000 */
[----:B------:R-:W-:Y:S01]  /*5940*/  FMUL R8, R8, UR8 ;  /* 0x0000000808087c20 */ /* 0x000fe20008400000 */
[----:B------:R-:W2:Y:S01]  /*5950*/  LDC R22, c[0x0][0x148] ;  /* 0x00005200ff167b82 */ /* 0x000ea20000000800 */
[----:B------:R-:W-:Y:S01]  /*5960*/  ULDC.64 UR8, c[0x0][0x740] ;  /* 0x0001d00000087ab9 */ /* 0x000fe20000000a00 */
[----:B------:R-:W-:Y:S01]  /*5970*/  IMAD.X R6, RZ, RZ, ~R6, P0 ;  /* 0x000000ffff067224 */ /* 0x000fe200000e0e06 */
[----:B------:R-:W-:-:S03]  /*5980*/  ISETP.NE.U32.AND P0, PT, RZ, UR8, PT ;  /* 0x00000008ff007c0c */ /* 0x000fc6000bf05070 */
[----:B------:R-:W-:Y:S01]  /*5990*/  IMAD R6, R6, UR6, RZ ;  /* 0x0000000606067c24 */ /* 0x000fe2000f8e02ff */
[----:B------:R-:W3:Y:S01]  /*59a0*/  F2I.U32.TRUNC.NTZ R8, R8 ;  /* 0x0000000800087305 */ /* 0x000ee2000020f000 */
[----:B------:R-:W-:Y:S02]  /*59b0*/  ISETP.NE.AND.EX P0, PT, RZ, UR9, PT, P0 ;  /* 0x00000009ff007c0c */ /* 0x000fe4000bf05300 */
[C---:B------:R-:W-:Y:S02]  /*59c0*/  IMAD R9, R7.reuse, UR7, R6 ;  /* 0x0000000707097c24 */ /* 0x040fe4000f8e0206 */
[----:B------:R-:W-:Y:S01]  /*59d0*/  IMAD.WIDE.U32 R6, R7, UR6, R4 ;  /* 0x0000000607067c25 */ /* 0x000fe2000f8e0004 */
[----:B------:R-:W-:-:S03]  /*59e0*/  ULDC UR6, c[0x0][0x718] ;  /* 0x0001c60000067ab9 */ /* 0x000fc60000000800 */
[----:B-1----:R-:W-:Y:S02]  /*59f0*/  IMAD.MOV R20, RZ, RZ, -R20 ;  /* 0x000000ffff147224 */ /* 0x002fe400078e0a14 */
[----:B------:R-:W-:Y:S02]  /*5a00*/  IMAD.IADD R7, R7, 0x1, R9 ;  /* 0x0000000107077824 */ /* 0x000fe400078e0209 */
[----:B0-----:R-:W-:-:S03]  /*5a10*/  IMAD R18, R21, R20, R18 ;  /* 0x0000001415127224 */ /* 0x001fc600078e0212 */
[--C-:B------:R-:W-:Y:S01]  /*5a20*/  SHF.R.U64 R20, R6, UR6, R7.reuse ;  /* 0x0000000606147c19 */ /* 0x100fe20008001207 */
[----:B---3--:R-:W-:Y:S01]  /*5a30*/  IMAD.MOV R6, RZ, RZ, -R8 ;  /* 0x000000ffff067224 */ /* 0x008fe200078e0a08 */
[----:B------:R-:W-:Y:S01]  /*5a40*/  SHF.R.U32.HI R7, RZ, UR6, R7 ;  /* 0x00000006ff077c19 */ /* 0x000fe20008011607 */
[----:B------:R-:W-:Y:S02]  /*5a50*/  ULDC UR6, c[0x0][0x708] ;  /* 0x0001c20000067ab9 */ /* 0x000fe40000000800 */
[----:B--2---:R-:W-:Y:S01]  /*5a60*/  @P3 IMAD R18, R22, R6, R19 ;  /* 0x0000000616123224 */ /* 0x004fe200078e0213 */
[--C-:B------:R-:W-:Y:S02]  /*5a70*/  SHF.R.U64 R22, R20, UR6, R7.reuse ;  /* 0x0000000614167c19 */ /* 0x100fe40008001207 */
[----:B------:R-:W-:Y:S01]  /*5a80*/  SHF.R.U32.HI R7, RZ, UR6, R7 ;  /* 0x00000006ff077c19 */ /* 0x000fe20008011607 */
[----:B------:R-:W-:-:S03]  /*5a90*/  ULDC UR6, c[0x0][0x758] ;  /* 0x0001d60000067ab9 */ /* 0x000fc60000000800 */
[--C-:B------:R-:W-:Y:S02]  /*5aa0*/  SHF.R.U64 R19, R22, UR6, R7.reuse ;  /* 0x0000000616137c19 */ /* 0x100fe40008001207 */
[----:B------:R-:W-:-:S03]  /*5ab0*/  SHF.R.U32.HI R21, RZ, UR6, R7 ;  /* 0x00000006ff157c19 */ /* 0x000fc60008011607 */
[----:B------:R-:W-:Y:S02]  /*5ac0*/  IMAD.MOV.U32 R8, RZ, RZ, R19 ;  /* 0x000000ffff087224 */ /* 0x000fe400078e0013 */
[----:B------:R-:W-:Y:S01]  /*5ad0*/  IMAD.MOV.U32 R7, RZ, RZ, R21 ;  /* 0x000000ffff077224 */ /* 0x000fe200078e0015 */
[----:B------:R-:W-:Y:S06]  /*5ae0*/  @!P0 BRA `(.L_x_104) ;  /* 0x00000000002c8947 */ /* 0x000fec0003800000 */
        /* <DEDUP_REMOVED lines=9> */
[----:B------:R-:W-:-:S04]  /*5b80*/  IMAD.WIDE.U32.X R6, R21, UR9, R6, P1 ;  /* 0x0000000915067c25 */ /* 0x000fc800088e0406 */
[----:B------:R-:W-:-:S07]  /*5b90*/  IMAD.MOV.U32 R8, RZ, RZ, R6 ;  /* 0x000000ffff087224 */ /* 0x000fce00078e0006 */
.L_x_104:
[----:B------:R-:W-:Y:S01]  /*5ba0*/  ULDC UR6, c[0x0][0x748] ;  /* 0x0001d20000067ab9 */ /* 0x000fe20000000800 */
[----:B------:R-:W-:Y:S01]  /*5bb0*/  LOP3.LUT R6, R22, UR21, RZ, 0xc0, !PT ;  /* 0x0000001516067c12 */ /* 0x000fe2000f8ec0ff */
[----:B------:R-:W-:Y:S01]  /*5bc0*/  ULDC UR7, c[0x0][0x710] ;  /* 0x0001c40000077ab9 */ /* 0x000fe20000000800 */
[----:B------:R-:W-:Y:S01]  /*5bd0*/  SHF.R.U64 R7, R8, UR6, R7 ;  /* 0x0000000608077c19 */ /* 0x000fe20008001207 */
[----:B------:R-:W-:Y:S01]  /*5be0*/  ULDC UR6, c[0x0][0x738] ;  /* 0x0001ce0000067ab9 */ /* 0x000fe20000000800 */
[----:B------:R-:W-:-:S03]  /*5bf0*/  LOP3.LUT R20, R20, UR4, RZ, 0xc0, !PT ;  /* 0x0000000414147c12 */ /* 0x000fc6000f8ec0ff */
[----:B------:R-:W-:Y:S02]  /*5c00*/  IMAD.MOV R8, RZ, RZ, -R7 ;  /* 0x000000ffff087224 */ /* 0x000fe400078e0a07 */
[----:B------:R-:W-:Y:S02]  /*5c10*/  IMAD R7, R7, UR5, R6 ;  /* 0x0000000507077c24 */ /* 0x000fe4000f8e0206 */
[----:B------:R-:W-:Y:S01]  /*5c20*/  IMAD R19, R8, UR6, R19 ;  /* 0x0000000608137c24 */ /* 0x000fe2000f8e0213 */
[----:B------:R-:W-:Y:S01]  /*5c30*/  ULDC UR6, c[0x0][0x700] ;  /* 0x0001c00000067ab9 */ /* 0x000fe20000000800 */
[----:B------:R-:W-:Y:S02]  /*5c40*/  IMAD R18, R7, UR7, R18 ;  /* 0x0000000707127c24 */ /* 0x000fe4000f8e0212 */
[----:B------:R-:W-:Y:S02]  /*5c50*/  IMAD R19, R19, UR6, R20 ;  /* 0x0000000613137c24 */ /* 0x000fe4000f8e0214 */
[----:B------:R-:W-:-:S03]  /*5c60*/  IMAD.MOV.U32 R8, RZ, RZ, 0x1 ;  /* 0x00000001ff087424 */ /* 0x000fc600078e00ff */
[----:B------:R-:W-:Y:S02]  /*5c70*/  SEL R6, R19, R18, !P3 ;  /* 0x0000001213067207 */ /* 0x000fe40005800000 */
[----:B------:R-:W-:-:S07]  /*5c80*/  SEL R7, R18, R19, !P3 ;  /* 0x0000001312077207 */ /* 0x000fce0005800000 */
.L_x_102:
[----:B------:R-:W-:Y:S05]  /*5c90*/  BSYNC B1 ;  /* 0x0000000000017941 */ /* 0x000fea0003800000 */
.L_x_101:
[----:B------:R-:W-:-:S13]  /*5ca0*/  LOP3.LUT P0, RZ, R8, 0xff, RZ, 0xc0, !PT ;  /* 0x000000ff08ff7812 */ /* 0x000fda000780c0ff */
[----:B------:R-:W-:Y:S05]  /*5cb0*/  @P0 BRA `(.L_x_105) ;  /* 0xfffffff400140947 */ /* 0x000fea000383ffff */
[----:B------:R-:W-:Y:S05]  /*5cc0*/  BSYNC B0 ;  /* 0x0000000000007941 */ /* 0x000fea0003800000 */
.L_x_94:
[----:B------:R-:W-:-:S03]  /*5cd0*/  UMOV UR6, 0xffffffff ;  /* 0xffffffff00067882 */ /* 0x000fc60000000000 */
[----:B------:R-:W-:Y:S05]  /*5ce0*/  BRA.DIV UR6, `(.L_x_106) ;  /* 0x0000000a06487947 */ /* 0x000fea000b800000 */
[----:B------:R-:W-:-:S13]  /*5cf0*/  ELECT P0, URZ, PT ;  /* 0x00000000003f782f */ /* 0x000fda0003800000 */
.L_x_129:
[----:B------:R-:W-:Y:S04]  /*5d00*/  BSSY B0, `(.L_x_107) ;  /* 0x000007c000007945 */ /* 0x000fe80003800000 */
[----:B------:R-:W-:Y:S05]  /*5d10*/  @!P0 BRA `(.L_x_108) ;  /* 0x0000000400e88947 */ /* 0x000fea0003800000 */
[----:B------:R-:W-:-:S04]  /*5d20*/  LOP3.LUT R2, R2, 0x2, RZ, 0xfc, !PT ;  /* 0x0000000202027812 */ /* 0x000fc800078efcff */
[----:B------:R-:W-:-:S13]  /*5d30*/  ISETP.NE.AND P0, PT, R2, 0x3, PT ;  /* 0x000000030200780c */ /* 0x000fda0003f05270 */
[----:B------:R-:W-:Y:S05]  /*5d40*/  @!P0 BRA `(.L_x_109) ;  /* 0x0000000000048947 */ /* 0x000fea0003800000 */
[----:B------:R-:W-:Y:S01]  /*5d50*/  BPT.TRAP 0x1 ;  /* 0x000000040000795c */ /* 0x000fe20000300000 */
.L_x_109:
[----:B------:R-:W0:Y:S01]  /*5d60*/  S2R R5, SR_CgaCtaId ;  /* 0x0000000000057919 */ /* 0x000e220000008800 */
[----:B------:R-:W-:Y:S02]  /*5d70*/  MOV R0, 0x400 ;  /* 0x0000040000007802 */ /* 0x000fe40000000f00 */
[----:B------:R-:W-:Y:S02]  /*5d80*/  SHF.L.U32 R4, R3, 0x1f, RZ ;  /* 0x0000001f03047819 */ /* 0x000fe400000006ff */
[----:B0-----:R-:W-:-:S05]  /*5d90*/  LEA R0, R5, R0, 0x18 ;  /* 0x0000000005007211 */ /* 0x001fca00078ec0ff */
[----:B------:R-:W-:-:S04]  /*5da0*/  VIADD R0, R0, 0x68 ;  /* 0x0000006800007836 */ /* 0x000fc80000000000 */
[C---:B------:R-:W-:Y:S02]  /*5db0*/  IMAD R7, R15.reuse, 0x8, R0 ;  /* 0x000000080f077824 */ /* 0x040fe400078e0200 */
[----:B------:R-:W-:Y:S02]  /*5dc0*/  VIADD R15, R15, 0x1 ;  /* 0x000000010f0f7836 */ /* 0x000fe40000000000 */
[----:B------:R-:W0:Y:S03]  /*5dd0*/  SYNCS.PHASECHK.TRANS64.TRYWAIT P0, [R7+URZ], R4 ;  /* 0x00000004070075a7 */ /* 0x000e26000800017f */
[----:B------:R-:W-:-:S04]  /*5de0*/  ISETP.NE.AND P1, PT, R15, 0xd, PT ;  /* 0x0000000d0f00780c */ /* 0x000fc80003f25270 */
[----:B------:R-:W-:Y:S02]  /*5df0*/  SEL R2, RZ, 0x1, P1 ;  /* 0x00000001ff027807 */ /* 0x000fe40000800000 */
[----:B------:R-:W-:Y:S02]  /*5e00*/  SEL R15, R15, RZ, P1 ;  /* 0x000000ff0f0f7207 */ /* 0x000fe40000800000 */
[----:B------:R-:W-:-:S03]  /*5e10*/  LOP3.LUT R6, R3, R2, RZ, 0x3c, !PT ;  /* 0x0000000203067212 */ /* 0x000fc600078e3cff */
[----:B------:R-:W-:Y:S01]  /*5e20*/  IMAD R8, R15, 0x8, R0 ;  /* 0x000000080f087824 */ /* 0x000fe200078e0200 */
[----:B------:R-:W-:Y:S01]  /*5e30*/  SHF.L.U32 R5, R6, 0x1f, RZ ;  /* 0x0000001f06057819 */ /* 0x000fe200000006ff */
[----:B0-----:R-:W-:Y:S06]  /*5e40*/  @!P0 BRA `(.L_x_110) ;  /* 0x0000000800108947 */ /* 0x001fec0003800000 */
.L_x_130:
[----:B------:R-:W1:Y:S01]  /*5e50*/  SYNCS.PHASECHK.TRANS64.TRYWAIT P0, [R8+URZ], R5 ;  /* 0x00000005080075a7 */ /* 0x000e62000800017f */
[----:B------:R-:W-:-:S05]  /*5e60*/  VIADD R2, R15, 0x1 ;  /* 0x000000010f027836 */ /* 0x000fca0000000000 */
[----:B------:R-:W-:-:S04]  /*5e70*/  ISETP.NE.AND P1, PT, R2, 0xd, PT ;  /* 0x0000000d0200780c */ /* 0x000fc80003f25270 */
[----:B------:R-:W-:Y:S02]  /*5e80*/  SEL R3, RZ, 0x1, P1 ;  /* 0x00000001ff037807 */ /* 0x000fe40000800000 */
[----:B0-----:R-:W-:Y:S02]  /*5e90*/  SEL R7, R2, RZ, P1 ;  /* 0x000000ff02077207 */ /* 0x001fe40000800000 */
[----:B------:R-:W-:-:S03]  /*5ea0*/  LOP3.LUT R6, R6, R3, RZ, 0x3c, !PT ;  /* 0x0000000306067212 */ /* 0x000fc600078e3cff */
[----:B------:R-:W-:Y:S01]  /*5eb0*/  IMAD R9, R7, 0x8, R0 ;  /* 0x0000000807097824 */ /* 0x000fe200078e0200 */
[----:B------:R-:W-:Y:S01]  /*5ec0*/  SHF.L.U32 R4, R6, 0x1f, RZ ;  /* 0x0000001f06047819 */ /* 0x000fe200000006ff */
[----:B-1----:R-:W-:Y:S06]  /*5ed0*/  @!P0 BRA `(.L_x_111) ;  /* 0x0000000800008947 */ /* 0x002fec0003800000 */
.L_x_131:
[----:B------:R-:W1:Y:S01]  /*5ee0*/  SYNCS.PHASECHK.TRANS64.TRYWAIT P0, [R9+URZ], R4 ;  /* 0x00000004090075a7 */ /* 0x000e62000800017f */
[----:B------:R-:W-:-:S05]  /*5ef0*/  VIADD R2, R7, 0x1 ;  /* 0x0000000107027836 */ /* 0x000fca0000000000 */
[----:B------:R-:W-:-:S04]  /*5f00*/  ISETP.NE.AND P1, PT, R2, 0xd, PT ;  /* 0x0000000d0200780c */ /* 0x000fc80003f25270 */
[----:B------:R-:W-:Y:S02]  /*5f10*/  SEL R3, RZ, 0x1, P1 ;  /* 0x00000001ff037807 */ /* 0x000fe40000800000 */
[----:B------:R-:W-:Y:S02]  /*5f20*/  SEL R7, R2, RZ, P1 ;  /* 0x000000ff02077207 */ /* 0x000fe40000800000 */
[----:B------:R-:W-:-:S03]  /*5f30*/  LOP3.LUT R6, R6, R3, RZ, 0x3c, !PT ;  /* 0x0000000306067212 */ /* 0x000fc600078e3cff */
[----:B0-----:R-:W-:Y:S01]  /*5f40*/  IMAD R8, R7, 0x8, R0 ;  /* 0x0000000807087824 */ /* 0x001fe200078e0200 */
[----:B------:R-:W-:Y:S01]  /*5f50*/  SHF.L.U32 R5, R6, 0x1f, RZ ;  /* 0x0000001f06057819 */ /* 0x000fe200000006ff */
[----:B-1----:R-:W-:Y:S06]  /*5f60*/  @!P0 BRA `(.L_x_112) ;  /* 0x0000000400f08947 */ /* 0x002fec0003800000 */
.L_x_132:
        /* <DEDUP_REMOVED lines=9> */
.L_x_133:
        /* <DEDUP_REMOVED lines=9> */
.L_x_134:
        /* <DEDUP_REMOVED lines=9> */
.L_x_135:
        /* <DEDUP_REMOVED lines=9> */
.L_x_136:
        /* <DEDUP_REMOVED lines=9> */
.L_x_137:
        /* <DEDUP_REMOVED lines=9> */
.L_x_138:
        /* <DEDUP_REMOVED lines=9> */
.L_x_139:
[----:B------:R-:W1:Y:S01]  /*6360*/  SYNCS.PHASECHK.TRANS64.TRYWAIT P0, [R9+URZ], R4 ;  /* 0x00000004090075a7 */ /* 0x000e62000800017f */
[----:B------:R-:W-:-:S05]  /*6370*/  VIADD R2, R7, 0x1 ;  /* 0x0000000107027836 */ /* 0x000fca0000000000 */
[----:B------:R-:W-:-:S04]  /*6380*/  ISETP.NE.AND P1, PT, R2, 0xd, PT ;  /* 0x0000000d0200780c */ /* 0x000fc80003f25270 */
[----:B------:R-:W-:Y:S02]  /*6390*/  SEL R3, RZ, 0x1, P1 ;  /* 0x00000001ff037807 */ /* 0x000fe40000800000 */
[----:B------:R-:W-:Y:S02]  /*63a0*/  SEL R7, R2, RZ, P1 ;  /* 0x000000ff02077207 */ /* 0x000fe40000800000 */
[----:B------:R-:W-:-:S03]  /*63b0*/  LOP3.LUT R11, R6, R3, RZ, 0x3c, !PT ;  /* 0x00000003060b7212 */ /* 0x000fc600078e3cff */
[----:B------:R-:W-:Y:S01]  /*63c0*/  IMAD R6, R7, 0x8, R0 ;  /* 0x0000000807067824 */ /* 0x000fe200078e0200 */
[----:B0-----:R-:W-:Y:S01]  /*63d0*/  SHF.L.U32 R5, R11, 0x1f, RZ ;  /* 0x0000001f0b057819 */ /* 0x001fe200000006ff */
[----:B-1----:R-:W-:Y:S06]  /*63e0*/  @!P0 BRA `(.L_x_120) ;  /* 0x0000000400708947 */ /* 0x002fec0003800000 */
.L_x_140:
[----:B------:R-:W1:Y:S01]  /*63f0*/  SYNCS.PHASECHK.TRANS64.TRYWAIT P0, [R6+URZ], R5 ;  /* 0x00000005060075a7 */ /* 0x000e62000800017f */
[----:B------:R-:W-:-:S05]  /*6400*/  VIADD R2, R7, 0x1 ;  /* 0x0000000107027836 */ /* 0x000fca0000000000 */
[----:B------:R-:W-:-:S04]  /*6410*/  ISETP.NE.AND P1, PT, R2, 0xd, PT ;  /* 0x0000000d0200780c */ /* 0x000fc80003f25270 */
[----:B0-----:R-:W-:Y:S02]  /*6420*/  SEL R4, RZ, 0x1, P1 ;  /* 0x00000001ff047807 */ /* 0x001fe40000800000 */
[----:B------:R-:W-:Y:S02]  /*6430*/  SEL R3, R2, RZ, P1 ;  /* 0x000000ff02037207 */ /* 0x000fe40000800000 */
[----:B------:R-:W-:Y:S01]  /*6440*/  LOP3.LUT R4, R11, R4, RZ, 0x3c, !PT ;  /* 0x000000040b047212 */ /* 0x000fe200078e3cff */
[----:B-1----:R-:W-:Y:S06]  /*6450*/  @!P0 BRA `(.L_x_121) ;  /* 0x0000000400688947 */ /* 0x002fec0003800000 */
.L_x_141:
[----:B------:R-:W-:Y:S01]  /*6460*/  IMAD R3, R3, 0x8, R0 ;  /* 0x0000000803037824 */ /* 0x000fe200078e0200 */
[----:B------:R-:W-:-:S07]  /*6470*/  SHF.L.U32 R0, R4, 0x1f, RZ ;  /* 0x0000001f04007819 */ /* 0x000fce00000006ff */
.L_x_122:
[----:B-1----:R1:W2:Y:S02]  /*6480*/  SYNCS.PHASECHK.TRANS64.TRYWAIT P0, [R3+URZ], R0 ;  /* 0x00000000030075a7 */ /* 0x0022a4000800017f */
[----:B--2---:R-:W-:Y:S05]  /*6490*/  @!P0 NANOSLEEP.SYNCS 0x989680 ;  /* 0x009896800000895d */ /* 0x004fea0003900000 */
[----:B------:R-:W2:Y:S02]  /*64a0*/  @!P0 SYNCS.PHASECHK.TRANS64 P0, [R3+URZ], R0 ;  /* 0x00000000030085a7 */ /* 0x000ea4000800007f */
[----:B--2---:R-:W-:Y:S05]  /*64b0*/  @!P0 BRA `(.L_x_122) ;  /* 0xfffffffc00f08947 */ /* 0x004fea000383ffff */
.L_x_108:
[----:B------:R-:W-:Y:S05]  /*64c0*/  BSYNC B0 ;  /* 0x0000000000007941 */ /* 0x000fea0003800000 */
.L_x_107:
[----:B------:R-:W-:Y:S05]  /*64d0*/  EXIT ;  /* 0x000000000000794d */ /* 0x000fea0003800000 */
.L_x_22:
[----:B-1----:R-:W-:-:S04]  /*64e0*/  IMAD.U32 R18, RZ, RZ, UR8 ;  /* 0x00000008ff127e24 */ /* 0x002fc8000f8e00ff */
[----:B------:R1:W4:Y:S03]  /*64f0*/  SYNCS.PHASECHK.TRANS64.TRYWAIT P0, [R18+URZ], R15 ;  /* 0x0000000f120075a7 */ /* 0x000326000800017f */
[----:B----4-:R-:W-:Y:S05]  /*6500*/  @!P0 NANOSLEEP.SYNCS 0x989680 ;  /* 0x009896800000895d */ /* 0x010fea0003900000 */
[----:B------:R-:W4:Y:S02]  /*6510*/  @!P0 SYNCS.PHASECHK.TRANS64 P0, [R18+URZ], R15 ;  /* 0x0000000f120085a7 */ /* 0x000f24000800007f */
[----:B----4-:R-:W-:Y:S05]  /*6520*/  @!P0 BRA `(.L_x_22) ;  /* 0xfffffffc00ec8947 */ /* 0x010fea000383ffff */
[----:B------:R-:W-:Y:S05]  /*6530*/  BRA `(.L_x_21) ;  /* 0xffffffb000747947 */ /* 0x000fea000383ffff */
.L_x_95:
[----:B------:R-:W-:Y:S01]  /*6540*/  BSSY B1, `(.L_x_123) ;  /* 0x0000006000017945 */ /* 0x000fe20003800000 */
[----:B------:R-:W-:-:S07]  /*6550*/  IMAD.MOV.U32 R8, RZ, RZ, -0x1 ;  /* 0xffffffffff087424 */ /* 0x000fce00078e00ff */
[----:B------:R-:W-:Y:S05]  /*6560*/  WARPSYNC.COLLECTIVE R8, `(.L_x_124) ;  /* 0x00000000080c7348 */ /* 0x000fea0003c00000 */
[----:B------:R-:W-:Y:S02]  /*6570*/  ELECT P0, UR62, PT ;  /* 0x00000000003e782f */ /* 0x000fe40003800000 */
[----:B------:R-:W-:Y:S01]  /*6580*/  MOV R8, UR62 ;  /* 0x0000003e00087c02 */ /* 0x000fe20008000f00 */
[----:B------:R-:W-:Y:S10]  /*6590*/  ENDCOLLECTIVE ;  /* 0x000000000000791b */ /* 0x000ff40003800000 */
.L_x_124:
[----:B------:R-:W-:Y:S05]  /*65a0*/  BSYNC B1 ;  /* 0x0000000000017941 */ /* 0x000fea0003800000 */
.L_x_123:
[----:B------:R-:W-:Y:S05]  /*65b0*/  BRA `(.L_x_125) ;  /* 0xffffffe800e07947 */ /* 0x000fea000383ffff */
.L_x_98:
[----:B0-----:R0:W1:Y:S02]  /*65c0*/  SYNCS.PHASECHK.TRANS64.TRYWAIT P0, [R21+URZ+0x68], R8 ;  /* 0x00006808150075a7 */ /* 0x001064000800017f */
[----:B-1----:R-:W-:Y:S05]  /*65d0*/  @!P0 NANOSLEEP.SYNCS 0x989680 ;  /* 0x009896800000895d */ /* 0x002fea0003900000 */
[----:B------:R-:W1:Y:S02]  /*65e0*/  @!P0 SYNCS.PHASECHK.TRANS64 P0, [R21+URZ+0x68], R8 ;  /* 0x00006808150085a7 */ /* 0x000e64000800007f */
[----:B-1----:R-:W-:Y:S05]  /*65f0*/  @!P0 BRA `(.L_x_98) ;  /* 0xfffffffc00f08947 */ /* 0x002fea000383ffff */
[----:B------:R-:W-:Y:S05]  /*6600*/  BRA `(.L_x_126) ;  /* 0xffffffec001c7947 */ /* 0x000fea000383ffff */
.L_x_106:
[----:B------:R-:W-:Y:S01]  /*6610*/  BSSY B0, `(.L_x_127) ;  /* 0x0000006000007945 */ /* 0x000fe20003800000 */
[----:B------:R-:W-:-:S07]  /*6620*/  IMAD.MOV.U32 R8, RZ, RZ, -0x1 ;  /* 0xffffffffff087424 */ /* 0x000fce00078e00ff */
[----:B------:R-:W-:Y:S05]  /*6630*/  WARPSYNC.COLLECTIVE R8, `(.L_x_128) ;  /* 0x00000000080c7348 */ /* 0x000fea0003c00000 */
[----:B------:R-:W-:Y:S02]  /*6640*/  ELECT P0, UR62, PT ;  /* 0x00000000003e782f */ /* 0x000fe40003800000 */
[----:B------:R-:W-:Y:S01]  /*6650*/  MOV R8, UR62 ;  /* 0x0000003e00087c02 */ /* 0x000fe20008000f00 */
[----:B------:R-:W-:Y:S10]  /*6660*/  ENDCOLLECTIVE ;  /* 0x000000000000791b */ /* 0x000ff40003800000 */
.L_x_128:
[----:B------:R-:W-:Y:S05]  /*6670*/  BSYNC B0 ;  /* 0x0000000000007941 */ /* 0x000fea0003800000 */
.L_x_127:
[----:B------:R-:W-:Y:S05]  /*6680*/  BRA `(.L_x_129) ;  /* 0xfffffff4009c7947 */ /* 0x000fea000383ffff */
.L_x_110:
[----:B0-----:R0:W1:Y:S02]  /*6690*/  SYNCS.PHASECHK.TRANS64.TRYWAIT P0, [R7+URZ], R4 ;  /* 0x00000004070075a7 */ /* 0x001064000800017f */
[----:B-1----:R-:W-:Y:S05]  /*66a0*/  @!P0 NANOSLEEP.SYNCS 0x989680 ;  /* 0x009896800000895d */ /* 0x002fea0003900000 */
[----:B------:R-:W1:Y:S02]  /*66b0*/  @!P0 SYNCS.PHASECHK.TRANS64 P0, [R7+URZ], R4 ;  /* 0x00000004070085a7 */ /* 0x000e64000800007f */
[----:B-1----:R-:W-:Y:S05]  /*66c0*/  @!P0 BRA `(.L_x_110) ;  /* 0xfffffffc00f08947 */ /* 0x002fea000383ffff */
[----:B------:R-:W-:Y:S05]  /*66d0*/  BRA `(.L_x_130) ;  /* 0xfffffff400dc7947 */ /* 0x000fea000383ffff */
.L_x_111:
[----:B0-----:R0:W1:Y:S02]  /*66e0*/  SYNCS.PHASECHK.TRANS64.TRYWAIT P0, [R8+URZ], R5 ;  /* 0x00000005080075a7 */ /* 0x001064000800017f */
[----:B-1----:R-:W-:Y:S05]  /*66f0*/  @!P0 NANOSLEEP.SYNCS 0x989680 ;  /* 0x009896800000895d */ /* 0x002fea0003900000 */
[----:B------:R-:W1:Y:S02]  /*6700*/  @!P0 SYNCS.PHASECHK.TRANS64 P0, [R8+URZ], R5 ;  /* 0x00000005080085a7 */ /* 0x000e64000800007f */
[----:B-1----:R-:W-:Y:S05]  /*6710*/  @!P0 BRA `(.L_x_111) ;  /* 0xfffffffc00f08947 */ /* 0x002fea000383ffff */
[----:B------:R-:W-:Y:S05]  /*6720*/  BRA `(.L_x_131) ;  /* 0xfffffff400ec7947 */ /* 0x000fea000383ffff */
.L_x_112:
[----:B0-----:R0:W1:Y:S02]  /*6730*/  SYNCS.PHASECHK.TRANS64.TRYWAIT P0, [R9+URZ], R4 ;  /* 0x00000004090075a7 */ /* 0x001064000800017f */
[----:B-1----:R-:W-:Y:S05]  /*6740*/  @!P0 NANOSLEEP.SYNCS 0x989680 ;  /* 0x009896800000895d */ /* 0x002fea0003900000 */
[----:B------:R-:W1:Y:S02]  /*6750*/  @!P0 SYNCS.PHASECHK.TRANS64 P0, [R9+URZ], R4 ;  /* 0x00000004090085a7 */ /* 0x000e64000800007f */
[----:B-1----:R-:W-:Y:S05]  /*6760*/  @!P0 BRA `(.L_x_112) ;  /* 0xfffffffc00f08947 */ /* 0x002fea000383ffff */
[----:B------:R-:W-:Y:S05]  /*6770*/  BRA `(.L_x_132) ;  /* 0xfffffff400fc7947 */ /* 0x000fea000383ffff */
.L_x_113:
[----:B0-----:R0:W1:Y:S02]  /*6780*/  SYNCS.PHASECHK.TRANS64.TRYWAIT P0, [R8+URZ], R5 ;  /* 0x00000005080075a7 */ /* 0x001064000800017f */
[----:B-1----:R-:W-:Y:S05]  /*6790*/  @!P0 NANOSLEEP.SYNCS 0x989680 ;  /* 0x009896800000895d */ /* 0x002fea0003900000 */
[----:B------:R-:W1:Y:S02]  /*67a0*/  @!P0 SYNCS.PHASECHK.TRANS64 P0, [R8+URZ], R5 ;  /* 0x00000005080085a7 */ /* 0x000e64000800007f */
[----:B-1----:R-:W-:Y:S05]  /*67b0*/  @!P0 BRA `(.L_x_113) ;  /* 0xfffffffc00f08947 */ /* 0x002fea000383ffff */
[----:B------:R-:W-:Y:S05]  /*67c0*/  BRA `(.L_x_133) ;  /* 0xfffffff8000c7947 */ /* 0x000fea000383ffff */
.L_x_114:
[----:B0-----:R0:W1:Y:S02]  /*67d0*/  SYNCS.PHASECHK.TRANS64.TRYWAIT P0, [R9+URZ], R4 ;  /* 0x00000004090075a7 */ /* 0x001064000800017f */
[----:B-1----:R-:W-:Y:S05]  /*67e0*/  @!P0 NANOSLEEP.SYNCS 0x989680 ;  /* 0x009896800000895d */ /* 0x002fea0003900000 */
[----:B------:R-:W1:Y:S02]  /*67f0*/  @!P0 SYNCS.PHASECHK.TRANS64 P0, [R9+URZ], R4 ;  /* 0x00000004090085a7 */ /* 0x000e64000800007f */
[----:B-1----:R-:W-:Y:S05]  /*6800*/  @!P0 BRA `(.L_x_114) ;  /* 0xfffffffc00f08947 */ /* 0x002fea000383ffff */
[----:B------:R-:W-:Y:S05]  /*6810*/  BRA `(.L_x_134) ;  /* 0xfffffff8001c7947 */ /* 0x000fea000383ffff */
.L_x_115:
[----:B0-----:R0:W1:Y:S02]  /*6820*/  SYNCS.PHASECHK.TRANS64.TRYWAIT P0, [R8+URZ], R5 ;  /* 0x00000005080075a7 */ /* 0x001064000800017f */
[----:B-1----:R-:W-:Y:S05]  /*6830*/  @!P0 NANOSLEEP.SYNCS 0x989680 ;  /* 0x009896800000895d */ /* 0x002fea0003900000 */
[----:B------:R-:W1:Y:S02]  /*6840*/  @!P0 SYNCS.PHASECHK.TRANS64 P0, [R8+URZ], R5 ;  /* 0x00000005080085a7 */ /* 0x000e64000800007f */
[----:B-1----:R-:W-:Y:S05]  /*6850*/  @!P0 BRA `(.L_x_115) ;  /* 0xfffffffc00f08947 */ /* 0x002fea000383ffff */
[----:B------:R-:W-:Y:S05]  /*6860*/  BRA `(.L_x_135) ;  /* 0xfffffff8002c7947 */ /* 0x000fea000383ffff */
.L_x_116:
[----:B0-----:R0:W1:Y:S02]  /*6870*/  SYNCS.PHASECHK.TRANS64.TRYWAIT P0, [R9+URZ], R4 ;  /* 0x00000004090075a7 */ /* 0x001064000800017f */
[----:B-1----:R-:W-:Y:S05]  /*6880*/  @!P0 NANOSLEEP.SYNCS 0x989680 ;  /* 0x009896800000895d */ /* 0x002fea0003900000 */
[----:B------:R-:W1:Y:S02]  /*6890*/  @!P0 SYNCS.PHASECHK.TRANS64 P0, [R9+URZ], R4 ;  /* 0x00000004090085a7 */ /* 0x000e64000800007f */
[----:B-1----:R-:W-:Y:S05]  /*68a0*/  @!P0 BRA `(.L_x_116) ;  /* 0xfffffffc00f08947 */ /* 0x002fea000383ffff */
[----:B------:R-:W-:Y:S05]  /*68b0*/  BRA `(.L_x_136) ;  /* 0xfffffff8003c7947 */ /* 0x000fea000383ffff */
.L_x_117:
[----:B0-----:R0:W1:Y:S02]  /*68c0*/  SYNCS.PHASECHK.TRANS64.TRYWAIT P0, [R8+URZ], R5 ;  /* 0x00000005080075a7 */ /* 0x001064000800017f */
[----:B-1----:R-:W-:Y:S05]  /*68d0*/  @!P0 NANOSLEEP.SYNCS 0x989680 ;  /* 0x009896800000895d */ /* 0x002fea0003900000 */
[----:B------:R-:W1:Y:S02]  /*68e0*/  @!P0 SYNCS.PHASECHK.TRANS64 P0, [R8+URZ], R5 ;  /* 0x00000005080085a7 */ /* 0x000e64000800007f */
[----:B-1----:R-:W-:Y:S05]  /*68f0*/  @!P0 BRA `(.L_x_117) ;  /* 0xfffffffc00f08947 */ /* 0x002fea000383ffff */
[----:B------:R-:W-:Y:S05]  /*6900*/  BRA `(.L_x_137) ;  /* 0xfffffff8004c7947 */ /* 0x000fea000383ffff */
.L_x_118:
[----:B0-----:R0:W1:Y:S02]  /*6910*/  SYNCS.PHASECHK.TRANS64.TRYWAIT P0, [R9+URZ], R4 ;  /* 0x00000004090075a7 */ /* 0x001064000800017f */
[----:B-1----:R-:W-:Y:S05]  /*6920*/  @!P0 NANOSLEEP.SYNCS 0x989680 ;  /* 0x009896800000895d */ /* 0x002fea0003900000 */
[----:B------:R-:W1:Y:S02]  /*6930*/  @!P0 SYNCS.PHASECHK.TRANS64 P0, [R9+URZ], R4 ;  /* 0x00000004090085a7 */ /* 0x000e64000800007f */
[----:B-1----:R-:W-:Y:S05]  /*6940*/  @!P0 BRA `(.L_x_118) ;  /* 0xfffffffc00f08947 */ /* 0x002fea000383ffff */
[----:B------:R-:W-:Y:S05]  /*6950*/  BRA `(.L_x_138) ;  /* 0xfffffff8005c7947 */ /* 0x000fea000383ffff */
.L_x_119:
[----:B0-----:R0:W1:Y:S02]  /*6960*/  SYNCS.PHASECHK.TRANS64.TRYWAIT P0, [R8+URZ], R5 ;  /* 0x00000005080075a7 */ /* 0x001064000800017f */
[----:B-1----:R-:W-:Y:S05]  /*6970*/  @!P0 NANOSLEEP.SYNCS 0x989680 ;  /* 0x009896800000895d */ /* 0x002fea0003900000 */
[----:B------:R-:W1:Y:S02]  /*6980*/  @!P0 SYNCS.PHASECHK.TRANS64 P0, [R8+URZ], R5 ;  /* 0x00000005080085a7 */ /* 0x000e64000800007f */
[----:B-1----:R-:W-:Y:S05]  /*6990*/  @!P0 BRA `(.L_x_119) ;  /* 0xfffffffc00f08947 */ /* 0x002fea000383ffff */
[----:B------:R-:W-:Y:S05]  /*69a0*/  BRA `(.L_x_139) ;  /* 0xfffffff8006c7947 */ /* 0x000fea000383ffff */
.L_x_120:
[----:B0-----:R0:W1:Y:S02]  /*69b0*/  SYNCS.PHASECHK.TRANS64.TRYWAIT P0, [R9+URZ], R4 ;  /* 0x00000004090075a7 */ /* 0x001064000800017f */
[----:B-1----:R-:W-:Y:S05]  /*69c0*/  @!P0 NANOSLEEP.SYNCS 0x989680 ;  /* 0x009896800000895d */ /* 0x002fea0003900000 */
[----:B------:R-:W1:Y:S02]  /*69d0*/  @!P0 SYNCS.PHASECHK.TRANS64 P0, [R9+URZ], R4 ;  /* 0x00000004090085a7 */ /* 0x000e64000800007f */
[----:B-1----:R-:W-:Y:S05]  /*69e0*/  @!P0 BRA `(.L_x_120) ;  /* 0xfffffffc00f08947 */ /* 0x002fea000383ffff */
[----:B------:R-:W-:Y:S05]  /*69f0*/  BRA `(.L_x_140) ;  /* 0xfffffff8007c7947 */ /* 0x000fea000383ffff */
.L_x_121:
[----:B0-----:R0:W1:Y:S02]  /*6a00*/  SYNCS.PHASECHK.TRANS64.TRYWAIT P0, [R6+URZ], R5 ;  /* 0x00000005060075a7 */ /* 0x001064000800017f */
[----:B-1----:R-:W-:Y:S05]  /*6a10*/  @!P0 NANOSLEEP.SYNCS 0x989680 ;  /* 0x009896800000895d */ /* 0x002fea0003900000 */
[----:B------:R-:W1:Y:S02]  /*6a20*/  @!P0 SYNCS.PHASECHK.TRANS64 P0, [R6+URZ], R5 ;  /* 0x00000005060085a7 */ /* 0x000e64000800007f */
[----:B-1----:R-:W-:Y:S05]  /*6a30*/  @!P0 BRA `(.L_x_121) ;  /* 0xfffffffc00f08947 */ /* 0x002fea000383ffff */
[----:B------:R-:W-:Y:S05]  /*6a40*/  BRA `(.L_x_141) ;  /* 0xfffffff800847947 */ /* 0x000fea000383ffff */
.L_x_142:
[----:B------:R-:W-:-:S00]  /*6a50*/  BRA `(.L_x_142) ;  /* 0xfffffffc00fc7947 */ /* 0x000fc0000383ffff */
[----:B------:R-:W-:-:S00]  /*6a60*/  NOP ;  /* 0x0000000000007918 */ /* 0x000fc00000000000 */
        /* <DEDUP_REMOVED lines=9> */
.L_x_143:


//--------------------- .nv.shared._ZN7cutlass13device_kernelINS_4gemm6kernel13GemmUniversalIN4cute5tupleIJiiiiEEENS1_10collective13CollectiveMmaINS1_40MainloopSm90TmaGmmaWarpSpecializedSparseILi13ENS5_IJNS4_1CILi2EEENSA_ILi1EEESC_EEENS1_35KernelTmaWarpSpecializedCooperativeEEENS5_IJNSA_ILi128EEENSA_ILi64EEESH_EEENS_10bfloat16_tENS5_IJNS4_6LayoutINS5_IJiNS5_IJSB_iEEEiEEENS5_IJlNS5_IJSC_SB_EEElEEEEENSK_INS5_IJNS5_IJNS5_IJNSA_ILi8EEESB_NSA_ILi4EEEEEEiEEENS5_IJNS5_IJNSA_ILi16EEESB_SB_EEEiEEEiEEENS5_IJNS5_IJNS5_IJSH_SU_NSA_ILi1024EEEEEENSA_ILi4096EEEEEENS5_IJNS5_IJSC_NSA_ILi512EEENSA_ILi32EEEEEElEEElEEEEEEEESJ_NS5_IJlSC_lEEENS4_8TiledMMAINS4_8MMA_AtomIJNS4_4SM904GMMA6SPARSE28GMMA_64x64x32_F32BF16BF16_SSILNS1D_5MajorE0ELS1G_0ELNS1D_7ScaleInE1ELS1H_1ELNS1D_9SparseSelE0EEEEEENSK_ISD_NS5_IJSC_NSA_ILi0EEES1L_EEEEENS5_IJNS4_10UnderscoreES1O_S1O_EEEEENS4_13SM90_TMA_LOADENS4_14ComposedLayoutINS4_7SwizzleILi2ELi4ELi3EEENS4_25smem_sparse_ptr_flag_bitsILi2ELi16EEENSK_INS5_IJNS5_IJSC_SQ_EEENS5_IJSB_S13_EEEEEENS5_IJNS5_IJS1L_SH_EEESN_EEEEEEEvNS4_8identityENS4_23SM90_TMA_LOAD_MULTICASTENS1S_INS1T_ILi3ELi4ELi3EEENS4_18smem_ptr_flag_bitsILi16EEENSK_INS5_IJSQ_SH_EEENS5_IJSH_SC_EEEEEEEvS24_EENS_8epilogue10collective6detail29Sm90TmaWarpSpecializedAdapterINS2F_15DefaultEpilogueIfNS5_IJSC_llEEES2J_NS2E_6thread17LinearCombinationIfLi1EffLNS2K_9ScaleType4KindE0ELNS_15FloatRoundStyleE2EfEENS1_15EpilogueDefaultEEEEEvvEEEEvNT_6ParamsE --------------------------
	.section	.nv.shared._ZN7cutlass13device_kernelINS_4gemm6kernel13GemmUniversalIN4cute5tupleIJiiiiEEENS1_10collective13CollectiveMmaINS1_40MainloopSm90TmaGmmaWarpSpecializedSparseILi13ENS5_IJNS4_1CILi2EEENSA_ILi1EEESC_EEENS1_35KernelTmaWarpSpecializedCooperativeEEENS5_IJNSA_ILi128EEENSA_ILi64EEESH_EEENS_10bfloat16_tENS5_IJNS4_6LayoutINS5_IJiNS5_IJSB_iEEEiEEENS5_IJlNS5_IJSC_SB_EEElEEEEENSK_INS5_IJNS5_IJNS5_IJNSA_ILi8EEESB_NSA_ILi4EEEEEEiEEENS5_IJNS5_IJNSA_ILi16EEESB_SB_EEEiEEEiEEENS5_IJNS5_IJNS5_IJSH_SU_NSA_ILi1024EEEEEENSA_ILi4096EEEEEENS5_IJNS5_IJSC_NSA_ILi512EEENSA_ILi32EEEEEElEEElEEEEEEEESJ_NS5_IJlSC_lEEENS4_8TiledMMAINS4_8MMA_AtomIJNS4_4SM904GMMA6SPARSE28GMMA_64x64x32_F32BF16BF16_SSILNS1D_5MajorE0ELS1G_0ELNS1D_7ScaleInE1ELS1H_1ELNS1D_9SparseSelE0EEEEEENSK_ISD_NS5_IJSC_NSA_ILi0EEES1L_EEEEENS5_IJNS4_10UnderscoreES1O_S1O_EEEEENS4_13SM90_TMA_LOADENS4_14ComposedLayoutINS4_7SwizzleILi2ELi4ELi3EEENS4_25smem_sparse_ptr_flag_bitsILi2ELi16EEENSK_INS5_IJNS5_IJSC_SQ_EEENS5_IJSB_S13_EEEEEENS5_IJNS5_IJS1L_SH_EEESN_EEEEEEEvNS4_8identityENS4_23SM90_TMA_LOAD_MULTICASTENS1S_INS1T_ILi3ELi4ELi3EEENS4_18smem_ptr_flag_bitsILi16EEENSK_INS5_IJSQ_SH_EEENS5_IJSH_SC_EEEEEEEvS24_EENS_8epilogue10collective6detail29Sm90TmaWarpSpecializedAdapterINS2F_15DefaultEpilogueIfNS5_IJSC_llEEES2J_NS2E_6thread17LinearCombinationIfLi1EffLNS2K_9ScaleType4KindE0ELNS_15FloatRoundStyleE2EfEENS1_15EpilogueDefaultEEEEEvvEEEEvNT_6ParamsE,"aw",@nobits
	.sectionflags	@""
	.align	16
	.zero		1024


//--------------------- .nv.shared.reserved.0     --------------------------
	.section	.nv.shared.reserved.0,"aw",@nobits
	.weak		__nv_reservedSMEM_offset_0_alias
	.size		__nv_reservedSMEM_offset_0_alias, 0, 0
	.other		__nv_reservedSMEM_offset_0_alias,@"STO_CUDA_RESERVED_SHARED STV_DEFAULT"
__nv_reservedSMEM_offset_0_alias:
	.zero		0


//--------------------- .nv.global                --------------------------
	.section	.nv.global,"aw",@nobits
.nv.global:
	.type		_ZN39_INTERNAL_82921442_4_k_cu_39a17365_27904cute1_E,@object
	.size		_ZN39_INTERNAL_82921442_4_k_cu_39a17365_27904cute1_E,(_ZN39_INTERNAL_82921442_4_k_cu_39a17365_27904cuda3std3__45__cpo6cbeginE - _ZN39_INTERNAL_82921442_4_k_cu_39a17365_27904cute1_E)
_ZN39_INTERNAL_82921442_4_k_cu_39a17365_27904cute1_E:
	.zero		1
	.type		_ZN39_INTERNAL_82921442_4_k_cu_39a17365_27904cuda3std3__45__cpo6cbeginE,@object
	.size		_ZN39_INTERNAL_82921442_4_k_cu_39a17365_27904cuda3std3__45__cpo6cbeginE,(_ZN39_INTERNAL_82921442_4_k_cu_39a17365_27904cuda3std3__48in_placeE - _ZN39_INTERNAL_82921442_4_k_cu_39a17365_27904cuda3std3__45__cpo6cbeginE)
_ZN39_INTERNAL_82921442_4_k_cu_39a17365_27904cuda3std3__45__cpo6cbeginE:
	.zero		1
	.type		_ZN39_INTERNAL_82921442_4_k_cu_39a17365_27904cuda3std3__48in_placeE,@object
	.size		_ZN39_INTERNAL_82921442_4_k_cu_39a17365_27904cuda3std3__48in_placeE,(_ZN39_INTERNAL_82921442_4_k_cu_39a17365_27904cuda3std6ranges3__45__cpo9iter_moveE - _ZN39_INTERNAL_82921442_4_k_cu_39a17365_27904cuda3std3__48in_placeE)
_ZN39_INTERNAL_82921442_4_k_cu_39a17365_27904cuda3std3__48in_placeE:
	.zero		1
	.type		_ZN39_INTERNAL_82921442_4_k_cu_39a17365_27904cuda3std6ranges3__45__cpo9iter_moveE,@object
	.size		_ZN39_INTERNAL_82921442_4_k_cu_39a17365_27904cuda3std6ranges3__45__cpo9iter_moveE,(_ZN39_INTERNAL_82921442_4_k_cu_39a17365_27904cuda3std3__45__cpo5beginE - _ZN39_INTERNAL_82921442_4_k_cu_39a17365_27904cuda3std6ranges3__45__cpo9iter_moveE)
_ZN39_INTERNAL_82921442_4_k_cu_39a17365_27904cuda3std6ranges3__45__cpo9iter_moveE:
	.zero		1
	.type		_ZN39_INTERNAL_82921442_4_k_cu_39a17365_27904cuda3std3__45__cpo5beginE,@object
	.size		_ZN39_INTERNAL_82921442_4_k_cu_39a17365_27904cuda3std3__45__cpo5beginE,(_ZN39_INTERNAL_82921442_4_k_cu_39a17365_27904cuda3std3__441_GLOBAL__N__82921442_4_k_cu_39a17365_27906ignoreE - _ZN39_INTERNAL_82921442_4_k_cu_39a17365_27904cuda3std3__45__cpo5beginE)
_ZN39_INTERNAL_82921442_4_k_cu_39a17365_27904cuda3std3__45__cpo5beginE:
	.zero		1
	.type		_ZN39_INTERNAL_82921442_4_k_cu_39a17365_27904cuda3std3__441_GLOBAL__N__82921442_4_k_cu_39a17365_27906ignoreE,@object
	.size		_ZN39_INTERNAL_82921442_4_k_cu_39a17365_27904cuda3std3__441_GLOBAL__N__82921442_4_k_cu_39a17365_27906ignoreE,(_ZN39_INTERNAL_82921442_4_k_cu_39a17365_27904cute7productE - _ZN39_INTERNAL_82921442_4_k_cu_39a17365_27904cuda3std3__441_GLOBAL__N__82921442_4_k_cu_39a17365_27906ignoreE)
_ZN39_INTERNAL_82921442_4_k_cu_39a17365_27904cuda3std3__441_GLOBAL__N__82921442_4_k_cu_39a17365_27906ignoreE:
	.zero		1
	.type		_ZN39_INTERNAL_82921442_4_k_cu_39a17365_27904cute7productE,@object
	.size		_ZN39_INTERNAL_82921442_4_k_cu_39a17365_27904cute7productE,(_ZN39_INTERNAL_82921442_4_k_cu_39a17365_27904cuda3std3__45__cpo3endE - _ZN39_INTERNAL_82921442_4_k_cu_39a17365_27904cute7productE)
_ZN39_INTERNAL_82921442_4_k_cu_39a17365_27904cute7productE:
	.zero		1
	.type		_ZN39_INTERNAL_82921442_4_k_cu_39a17365_27904cuda3std3__45__cpo3endE,@object
	.size		_ZN39_INTERNAL_82921442_4_k_cu_39a17365_27904cuda3std3__45__cpo3endE,(_ZN39_INTERNAL_82921442_4_k_cu_39a17365_27904cuda3std3__419piecewise_constructE - _ZN39_INTERNAL_82921442_4_k_cu_39a17365_27904cuda3std3__45__cpo3endE)
_ZN39_INTERNAL_82921442_4_k_cu_39a17365_27904cuda3std3__45__cpo3endE:
	.zero		1
	.type		_ZN39_INTERNAL_82921442_4_k_cu_39a17365_27904cuda3std3__419piecewise_constructE,@object
	.size		_ZN39_INTERNAL_82921442_4_k_cu_39a17365_27904cuda3std3__419piecewise_constructE,(_ZN39_INTERNAL_82921442_4_k_cu_39a17365_27904cuda3std3__45__cpo4cendE - _ZN39_INTERNAL_82921442_4_k_cu_39a17365_27904cuda3std3__419piecewise_constructE)
_ZN39_INTERNAL_82921442_4_k_cu_39a17365_27904cuda3std3__419piecewise_constructE:
	.zero		1
	.type		_ZN39_INTERNAL_82921442_4_k_cu_39a17365_27904cuda3std3__45__cpo4cendE,@object
	.size		_ZN39_INTERNAL_82921442_4_k_cu_39a17365_27904cuda3std3__45__cpo4cendE,(_ZN39_INTERNAL_82921442_4_k_cu_39a17365_27904cuda3std6ranges3__45__cpo4swapE - _ZN39_INTERNAL_82921442_4_k_cu_39a17365_27904cuda3std3__45__cpo4cendE)
_ZN39_INTERNAL_82921442_4_k_cu_39a17365_27904cuda3std3__45__cpo4cendE:
	.zero		1
	.type		_ZN39_INTERNAL_82921442_4_k_cu_39a17365_27904cuda3std6ranges3__45__cpo4swapE,@object
	.size		_ZN39_INTERNAL_82921442_4_k_cu_39a17365_27904cuda3std6ranges3__45__cpo4swapE,(.L_7 - _ZN39_INTERNAL_82921442_4_k_cu_39a17365_27904cuda3std6ranges3__45__cpo4swapE)
_ZN39_INTERNAL_82921442_4_k_cu_39a17365_27904cuda3std6ranges3__45__cpo4swapE:
	.zero		1
.L_7:


//--------------------- .nv.constant0._ZN7cutlass13device_kernelINS_4gemm6kernel13GemmUniversalIN4cute5tupleIJiiiiEEENS1_10collective13CollectiveMmaINS1_40MainloopSm90TmaGmmaWarpSpecializedSparseILi13ENS5_IJNS4_1CILi2EEENSA_ILi1EEESC_EEENS1_35KernelTmaWarpSpecializedCooperativeEEENS5_IJNSA_ILi128EEENSA_ILi64EEESH_EEENS_10bfloat16_tENS5_IJNS4_6LayoutINS5_IJiNS5_IJSB_iEEEiEEENS5_IJlNS5_IJSC_SB_EEElEEEEENSK_INS5_IJNS5_IJNS5_IJNSA_ILi8EEESB_NSA_ILi4EEEEEEiEEENS5_IJNS5_IJNSA_ILi16EEESB_SB_EEEiEEEiEEENS5_IJNS5_IJNS5_IJSH_SU_NSA_ILi1024EEEEEENSA_ILi4096EEEEEENS5_IJNS5_IJSC_NSA_ILi512EEENSA_ILi32EEEEEElEEElEEEEEEEESJ_NS5_IJlSC_lEEENS4_8TiledMMAINS4_8MMA_AtomIJNS4_4SM904GMMA6SPARSE28GMMA_64x64x32_F32BF16BF16_SSILNS1D_5MajorE0ELS1G_0ELNS1D_7ScaleInE1ELS1H_1ELNS1D_9SparseSelE0EEEEEENSK_ISD_NS5_IJSC_NSA_ILi0EEES1L_EEEEENS5_IJNS4_10UnderscoreES1O_S1O_EEEEENS4_13SM90_TMA_LOADENS4_14ComposedLayoutINS4_7SwizzleILi2ELi4ELi3EEENS4_25smem_sparse_ptr_flag_bitsILi2ELi16EEENSK_INS5_IJNS5_IJSC_SQ_EEENS5_IJSB_S13_EEEEEENS5_IJNS5_IJS1L_SH_EEESN_EEEEEEEvNS4_8identityENS4_23SM90_TMA_LOAD_MULTICASTENS1S_INS1T_ILi3ELi4ELi3EEENS4_18smem_ptr_flag_bitsILi16EEENSK_INS5_IJSQ_SH_EEENS5_IJSH_SC_EEEEEEEvS24_EENS_8epilogue10collective6detail29Sm90TmaWarpSpecializedAdapterINS2F_15DefaultEpilogueIfNS5_IJSC_llEEES2J_NS2E_6thread17LinearCombinationIfLi1EffLNS2K_9ScaleType4KindE0ELNS_15FloatRoundStyleE2EfEENS1_15EpilogueDefaultEEEEEvvEEEEvNT_6ParamsE --------------------------
	.section	.nv.constant0._ZN7cutlass13device_kernelINS_4gemm6kernel13GemmUniversalIN4cute5tupleIJiiiiEEENS1_10collective13CollectiveMmaINS1_40MainloopSm90TmaGmmaWarpSpecializedSparseILi13ENS5_IJNS4_1CILi2EEENSA_ILi1EEESC_EEENS1_35KernelTmaWarpSpecializedCooperativeEEENS5_IJNSA_ILi128EEENSA_ILi64EEESH_EEENS_10bfloat16_tENS5_IJNS4_6LayoutINS5_IJiNS5_IJSB_iEEEiEEENS5_IJlNS5_IJSC_SB_EEElEEEEENSK_INS5_IJNS5_IJNS5_IJNSA_ILi8EEESB_NSA_ILi4EEEEEEiEEENS5_IJNS5_IJNSA_ILi16EEESB_SB_EEEiEEEiEEENS5_IJNS5_IJNS5_IJSH_SU_NSA_ILi1024EEEEEENSA_ILi4096EEEEEENS5_IJNS5_IJSC_NSA_ILi512EEENSA_ILi32EEEEEElEEElEEEEEEEESJ_NS5_IJlSC_lEEENS4_8TiledMMAINS4_8MMA_AtomIJNS4_4SM904GMMA6SPARSE28GMMA_64x64x32_F32BF16BF16_SSILNS1D_5MajorE0ELS1G_0ELNS1D_7ScaleInE1ELS1H_1ELNS1D_9SparseSelE0EEEEEENSK_ISD_NS5_IJSC_NSA_ILi0EEES1L_EEEEENS5_IJNS4_10UnderscoreES1O_S1O_EEEEENS4_13SM90_TMA_LOADENS4_14ComposedLayoutINS4_7SwizzleILi2ELi4ELi3EEENS4_25smem_sparse_ptr_flag_bitsILi2ELi16EEENSK_INS5_IJNS5_IJSC_SQ_EEENS5_IJSB_S13_EEEEEENS5_IJNS5_IJS1L_SH_EEESN_EEEEEEEvNS4_8identityENS4_23SM90_TMA_LOAD_MULTICASTENS1S_INS1T_ILi3ELi4ELi3EEENS4_18smem_ptr_flag_bitsILi16EEENSK_INS5_IJSQ_SH_EEENS5_IJSH_SC_EEEEEEEvS24_EENS_8epilogue10collective6detail29Sm90TmaWarpSpecializedAdapterINS2F_15DefaultEpilogueIfNS5_IJSC_llEEES2J_NS2E_6thread17LinearCombinationIfLi1EffLNS2K_9ScaleType4KindE0ELNS_15FloatRoundStyleE2EfEENS1_15EpilogueDefaultEEEEEvvEEEEvNT_6ParamsE,"a",@progbits
	.sectionflags	@""
	.align	4
.nv.constant0._ZN7cutlass13device_kernelINS_4gemm6kernel13GemmUniversalIN4cute5tupleIJiiiiEEENS1_10collective13CollectiveMmaINS1_40MainloopSm90TmaGmmaWarpSpecializedSparseILi13ENS5_IJNS4_1CILi2EEENSA_ILi1EEESC_EEENS1_35KernelTmaWarpSpecializedCooperativeEEENS5_IJNSA_ILi128EEENSA_ILi64EEESH_EEENS_10bfloat16_tENS5_IJNS4_6LayoutINS5_IJiNS5_IJSB_iEEEiEEENS5_IJlNS5_IJSC_SB_EEElEEEEENSK_INS5_IJNS5_IJNS5_IJNSA_ILi8EEESB_NSA_ILi4EEEEEEiEEENS5_IJNS5_IJNSA_ILi16EEESB_SB_EEEiEEEiEEENS5_IJNS5_IJNS5_IJSH_SU_NSA_ILi1024EEEEEENSA_ILi4096EEEEEENS5_IJNS5_IJSC_NSA_ILi512EEENSA_ILi32EEEEEElEEElEEEEEEEESJ_NS5_IJlSC_lEEENS4_8TiledMMAINS4_8MMA_AtomIJNS4_4SM904GMMA6SPARSE28GMMA_64x64x32_F32BF16BF16_SSILNS1D_5MajorE0ELS1G_0ELNS1D_7ScaleInE1ELS1H_1ELNS1D_9SparseSelE0EEEEEENSK_ISD_NS5_IJSC_NSA_ILi0EEES1L_EEEEENS5_IJNS4_10UnderscoreES1O_S1O_EEEEENS4_13SM90_TMA_LOADENS4_14ComposedLayoutINS4_7SwizzleILi2ELi4ELi3EEENS4_25smem_sparse_ptr_flag_bitsILi2ELi16EEENSK_INS5_IJNS5_IJSC_SQ_EEENS5_IJSB_S13_EEEEEENS5_IJNS5_IJS1L_SH_EEESN_EEEEEEEvNS4_8identityENS4_23SM90_TMA_LOAD_MULTICASTENS1S_INS1T_ILi3ELi4ELi3EEENS4_18smem_ptr_flag_bitsILi16EEENSK_INS5_IJSQ_SH_EEENS5_IJSH_SC_EEEEEEEvS24_EENS_8epilogue10collective6detail29Sm90TmaWarpSpecializedAdapterINS2F_15DefaultEpilogueIfNS5_IJSC_llEEES2J_NS2E_6thread17LinearCombinationIfLi1EffLNS2K_9ScaleType4KindE0ELNS_15FloatRoundStyleE2EfEENS1_15EpilogueDefaultEEEEEvvEEEEvNT_6ParamsE:
	.zero		1920


//--------------------- SYMBOLS --------------------------

	.type		.nv.reservedSmem.offset0,@object
	.size		.nv.reservedSmem.offset0,0x4
